//
// Generated by NVIDIA NVVM Compiler
//
// Compiler Build ID: CL-36424714
// Cuda compilation tools, release 13.0, V13.0.88
// Based on NVVM 20.0.0
//

.version 9.0
.target sm_100
.address_size 64

	// .globl	_Z15rms_norm_kernelPKfS0_Pfi
// _ZZ15rms_norm_kernelPKfS0_PfiE8s_sum_sq has been demoted

.visible .entry _Z15rms_norm_kernelPKfS0_Pfi(
	.param .u64 .ptr .align 1 _Z15rms_norm_kernelPKfS0_Pfi_param_0,
	.param .u64 .ptr .align 1 _Z15rms_norm_kernelPKfS0_Pfi_param_1,
	.param .u64 .ptr .align 1 _Z15rms_norm_kernelPKfS0_Pfi_param_2,
	.param .u32 _Z15rms_norm_kernelPKfS0_Pfi_param_3
)
{
	.reg .pred 	%p<4>;
	.reg .b32 	%r<6>;
	.reg .b32 	%f<15>;
	.reg .b64 	%rd<13>;
	// demoted variable
	.shared .align 4 .f32 _ZZ15rms_norm_kernelPKfS0_PfiE8s_sum_sq;
	ld.param.u64 	%rd1, [_Z15rms_norm_kernelPKfS0_Pfi_param_0];
	ld.param.u64 	%rd2, [_Z15rms_norm_kernelPKfS0_Pfi_param_1];
	ld.param.u64 	%rd3, [_Z15rms_norm_kernelPKfS0_Pfi_param_2];
	ld.param.u32 	%r3, [_Z15rms_norm_kernelPKfS0_Pfi_param_3];
	mov.u32 	%r1, %tid.x;
	mov.u32 	%r4, %ctaid.x;
	mad.lo.s32 	%r2, %r3, %r4, %r1;
	setp.ne.s32 	%p1, %r1, 0;
	@%p1 bra 	$L__BB0_2;
	mov.b32 	%r5, 0;
	st.shared.u32 	[_ZZ15rms_norm_kernelPKfS0_PfiE8s_sum_sq], %r5;
$L__BB0_2:
	bar.sync 	0;
	setp.ge.s32 	%p2, %r1, %r3;
	mov.f32 	%f14, 0f00000000;
	@%p2 bra 	$L__BB0_4;
	cvta.to.global.u64 	%rd4, %rd1;
	mul.wide.s32 	%rd5, %r2, 4;
	add.s64 	%rd6, %rd4, %rd5;
	ld.global.nc.f32 	%f14, [%rd6];
$L__BB0_4:
	setp.ge.s32 	%p3, %r1, %r3;
	mul.f32 	%f4, %f14, %f14;
	atom.shared.add.f32 	%f5, [_ZZ15rms_norm_kernelPKfS0_PfiE8s_sum_sq], %f4;
	bar.sync 	0;
	@%p3 bra 	$L__BB0_6;
	ld.shared.f32 	%f6, [_ZZ15rms_norm_kernelPKfS0_PfiE8s_sum_sq];
	cvt.rn.f32.s32 	%f7, %r3;
	div.rn.f32 	%f8, %f6, %f7;
	add.f32 	%f9, %f8, 0f358637BD;
	rsqrt.approx.f32 	%f10, %f9;
	mul.f32 	%f11, %f14, %f10;
	cvta.to.global.u64 	%rd7, %rd2;
	mul.wide.u32 	%rd8, %r1, 4;
	add.s64 	%rd9, %rd7, %rd8;
	ld.global.nc.f32 	%f12, [%rd9];
	mul.f32 	%f13, %f11, %f12;
	cvta.to.global.u64 	%rd10, %rd3;
	mul.wide.s32 	%rd11, %r2, 4;
	add.s64 	%rd12, %rd10, %rd11;
	st.global.f32 	[%rd12], %f13;
$L__BB0_6:
	ret;

}
	// .globl	_Z11rope_kernelPfPKfS1_iii
.visible .entry _Z11rope_kernelPfPKfS1_iii(
	.param .u64 .ptr .align 1 _Z11rope_kernelPfPKfS1_iii_param_0,
	.param .u64 .ptr .align 1 _Z11rope_kernelPfPKfS1_iii_param_1,
	.param .u64 .ptr .align 1 _Z11rope_kernelPfPKfS1_iii_param_2,
	.param .u32 _Z11rope_kernelPfPKfS1_iii_param_3,
	.param .u32 _Z11rope_kernelPfPKfS1_iii_param_4,
	.param .u32 _Z11rope_kernelPfPKfS1_iii_param_5
)
{
	.reg .pred 	%p<2>;
	.reg .b32 	%r<13>;
	.reg .b32 	%f<10>;
	.reg .b64 	%rd<12>;

	ld.param.u64 	%rd1, [_Z11rope_kernelPfPKfS1_iii_param_0];
	ld.param.u64 	%rd2, [_Z11rope_kernelPfPKfS1_iii_param_1];
	ld.param.u64 	%rd3, [_Z11rope_kernelPfPKfS1_iii_param_2];
	ld.param.u32 	%r3, [_Z11rope_kernelPfPKfS1_iii_param_3];
	ld.param.u32 	%r4, [_Z11rope_kernelPfPKfS1_iii_param_5];
	mov.u32 	%r1, %tid.x;
	shr.u32 	%r5, %r3, 31;
	add.s32 	%r6, %r3, %r5;
	shr.s32 	%r2, %r6, 1;
	setp.ge.s32 	%p1, %r1, %r2;
	@%p1 bra 	$L__BB1_2;
	cvta.to.global.u64 	%rd4, %rd1;
	cvta.to.global.u64 	%rd5, %rd2;
	cvta.to.global.u64 	%rd6, %rd3;
	mov.u32 	%r7, %ctaid.y;
	mov.u32 	%r8, %ctaid.x;
	shl.b32 	%r9, %r1, 1;
	mad.lo.s32 	%r10, %r4, %r8, %r7;
	mad.lo.s32 	%r11, %r10, %r3, %r9;
	mul.wide.s32 	%rd7, %r11, 4;
	add.s64 	%rd8, %rd4, %rd7;
	ld.global.f32 	%f1, [%rd8];
	ld.global.f32 	%f2, [%rd8+4];
	mad.lo.s32 	%r12, %r2, %r8, %r1;
	mul.wide.u32 	%rd9, %r12, 4;
	add.s64 	%rd10, %rd5, %rd9;
	ld.global.nc.f32 	%f3, [%rd10];
	add.s64 	%rd11, %rd6, %rd9;
	ld.global.nc.f32 	%f4, [%rd11];
	mul.f32 	%f5, %f1, %f3;
	mul.f32 	%f6, %f2, %f4;
	sub.f32 	%f7, %f5, %f6;
	mul.f32 	%f8, %f1, %f4;
	fma.rn.f32 	%f9, %f2, %f3, %f8;
	st.global.f32 	[%rd8], %f7;
	st.global.f32 	[%rd8+4], %f9;
$L__BB1_2:
	ret;

}
	// .globl	_Z12geglu_kernelPKfS0_Pfi
.visible .entry _Z12geglu_kernelPKfS0_Pfi(
	.param .u64 .ptr .align 1 _Z12geglu_kernelPKfS0_Pfi_param_0,
	.param .u64 .ptr .align 1 _Z12geglu_kernelPKfS0_Pfi_param_1,
	.param .u64 .ptr .align 1 _Z12geglu_kernelPKfS0_Pfi_param_2,
	.param .u32 _Z12geglu_kernelPKfS0_Pfi_param_3
)
{
	.reg .pred 	%p<4>;
	.reg .b32 	%r<6>;
	.reg .b32 	%f<26>;
	.reg .b64 	%rd<11>;

	ld.param.u64 	%rd1, [_Z12geglu_kernelPKfS0_Pfi_param_0];
	ld.param.u64 	%rd2, [_Z12geglu_kernelPKfS0_Pfi_param_1];
	ld.param.u64 	%rd3, [_Z12geglu_kernelPKfS0_Pfi_param_2];
	ld.param.u32 	%r2, [_Z12geglu_kernelPKfS0_Pfi_param_3];
	mov.u32 	%r3, %ctaid.x;
	mov.u32 	%r4, %ntid.x;
	mov.u32 	%r5, %tid.x;
	mad.lo.s32 	%r1, %r3, %r4, %r5;
	setp.ge.s32 	%p1, %r1, %r2;
	@%p1 bra 	$L__BB2_2;
	cvta.to.global.u64 	%rd4, %rd1;
	cvta.to.global.u64 	%rd5, %rd2;
	cvta.to.global.u64 	%rd6, %rd3;
	mul.wide.s32 	%rd7, %r1, 4;
	add.s64 	%rd8, %rd4, %rd7;
	ld.global.nc.f32 	%f1, [%rd8];
	add.s64 	%rd9, %rd5, %rd7;
	ld.global.nc.f32 	%f2, [%rd9];
	mul.f32 	%f3, %f1, 0f3F000000;
	mul.f32 	%f4, %f1, 0f3D372713;
	mul.f32 	%f5, %f1, %f4;
	fma.rn.f32 	%f6, %f1, %f5, %f1;
	mul.f32 	%f7, %f6, 0f3F4C422A;
	abs.f32 	%f8, %f7;
	mul.f32 	%f9, %f8, 0f4038AA3B;
	ex2.approx.ftz.f32 	%f10, %f9;
	add.f32 	%f11, %f10, 0f3F800000;
	rcp.approx.ftz.f32 	%f12, %f11;
	fma.rn.f32 	%f13, %f12, 0fC0000000, 0f3F800000;
	setp.ge.f32 	%p2, %f8, 0f41102CB4;
	selp.f32 	%f14, 0f3F800000, %f13, %p2;
	copysign.f32 	%f15, %f7, %f14;
	mul.f32 	%f16, %f7, %f7;
	fma.rn.f32 	%f17, %f16, 0f3C80F082, 0fBD563CAE;
	fma.rn.f32 	%f18, %f17, %f16, 0f3E085941;
	fma.rn.f32 	%f19, %f18, %f16, 0fBEAAA9ED;
	fma.rn.f32 	%f20, %f19, %f16, 0f00000000;
	fma.rn.f32 	%f21, %f20, %f7, %f7;
	setp.ge.f32 	%p3, %f8, 0f3F19999A;
	selp.f32 	%f22, %f15, %f21, %p3;
	add.f32 	%f23, %f22, 0f3F800000;
	mul.f32 	%f24, %f3, %f23;
	mul.f32 	%f25, %f2, %f24;
	add.s64 	%rd10, %rd6, %rd7;
	st.global.f32 	[%rd10], %f25;
$L__BB2_2:
	ret;

}
	// .globl	_Z13matmul_kernelPKfS0_Pfiii
.visible .entry _Z13matmul_kernelPKfS0_Pfiii(
	.param .u64 .ptr .align 1 _Z13matmul_kernelPKfS0_Pfiii_param_0,
	.param .u64 .ptr .align 1 _Z13matmul_kernelPKfS0_Pfiii_param_1,
	.param .u64 .ptr .align 1 _Z13matmul_kernelPKfS0_Pfiii_param_2,
	.param .u32 _Z13matmul_kernelPKfS0_Pfiii_param_3,
	.param .u32 _Z13matmul_kernelPKfS0_Pfiii_param_4,
	.param .u32 _Z13matmul_kernelPKfS0_Pfiii_param_5
)
{
	.reg .pred 	%p<13>;
	.reg .b32 	%r<41>;
	.reg .b32 	%f<68>;
	.reg .b64 	%rd<53>;

	ld.param.u64 	%rd7, [_Z13matmul_kernelPKfS0_Pfiii_param_0];
	ld.param.u64 	%rd8, [_Z13matmul_kernelPKfS0_Pfiii_param_1];
	ld.param.u64 	%rd6, [_Z13matmul_kernelPKfS0_Pfiii_param_2];
	ld.param.u32 	%r20, [_Z13matmul_kernelPKfS0_Pfiii_param_3];
	ld.param.u32 	%r18, [_Z13matmul_kernelPKfS0_Pfiii_param_4];
	ld.param.u32 	%r19, [_Z13matmul_kernelPKfS0_Pfiii_param_5];
	cvta.to.global.u64 	%rd1, %rd8;
	cvta.to.global.u64 	%rd2, %rd7;
	mov.u32 	%r21, %ctaid.y;
	mov.u32 	%r22, %ntid.y;
	mov.u32 	%r23, %tid.y;
	mad.lo.s32 	%r1, %r21, %r22, %r23;
	mov.u32 	%r24, %ctaid.x;
	mov.u32 	%r25, %ntid.x;
	mov.u32 	%r26, %tid.x;
	mad.lo.s32 	%r2, %r24, %r25, %r26;
	setp.ge.s32 	%p1, %r1, %r20;
	setp.ge.s32 	%p2, %r2, %r18;
	or.pred  	%p3, %p1, %p2;
	@%p3 bra 	$L__BB3_14;
	setp.lt.s32 	%p4, %r19, 1;
	mov.f32 	%f67, 0f00000000;
	@%p4 bra 	$L__BB3_13;
	mul.lo.s32 	%r3, %r19, %r1;
	and.b32  	%r4, %r19, 7;
	setp.lt.u32 	%p5, %r19, 8;
	mov.f32 	%f67, 0f00000000;
	mov.b32 	%r39, 0;
	@%p5 bra 	$L__BB3_5;
	and.b32  	%r39, %r19, 2147483640;
	neg.s32 	%r37, %r39;
	shl.b32 	%r7, %r18, 3;
	mul.wide.u32 	%rd9, %r3, 4;
	add.s64 	%rd10, %rd9, %rd2;
	add.s64 	%rd52, %rd10, 16;
	mov.f32 	%f67, 0f00000000;
	mul.wide.s32 	%rd13, %r18, 4;
	mov.u32 	%r36, %r2;
$L__BB3_4:
	.pragma "nounroll";
	ld.global.f32 	%f17, [%rd52+-16];
	mul.wide.s32 	%rd11, %r36, 4;
	add.s64 	%rd12, %rd1, %rd11;
	ld.global.f32 	%f18, [%rd12];
	fma.rn.f32 	%f19, %f17, %f18, %f67;
	ld.global.f32 	%f20, [%rd52+-12];
	add.s64 	%rd14, %rd12, %rd13;
	ld.global.f32 	%f21, [%rd14];
	fma.rn.f32 	%f22, %f20, %f21, %f19;
	ld.global.f32 	%f23, [%rd52+-8];
	add.s64 	%rd15, %rd14, %rd13;
	ld.global.f32 	%f24, [%rd15];
	fma.rn.f32 	%f25, %f23, %f24, %f22;
	ld.global.f32 	%f26, [%rd52+-4];
	add.s64 	%rd16, %rd15, %rd13;
	ld.global.f32 	%f27, [%rd16];
	fma.rn.f32 	%f28, %f26, %f27, %f25;
	ld.global.f32 	%f29, [%rd52];
	add.s64 	%rd17, %rd16, %rd13;
	ld.global.f32 	%f30, [%rd17];
	fma.rn.f32 	%f31, %f29, %f30, %f28;
	ld.global.f32 	%f32, [%rd52+4];
	add.s64 	%rd18, %rd17, %rd13;
	ld.global.f32 	%f33, [%rd18];
	fma.rn.f32 	%f34, %f32, %f33, %f31;
	ld.global.f32 	%f35, [%rd52+8];
	add.s64 	%rd19, %rd18, %rd13;
	ld.global.f32 	%f36, [%rd19];
	fma.rn.f32 	%f37, %f35, %f36, %f34;
	ld.global.f32 	%f38, [%rd52+12];
	add.s64 	%rd20, %rd19, %rd13;
	ld.global.f32 	%f39, [%rd20];
	fma.rn.f32 	%f67, %f38, %f39, %f37;
	add.s32 	%r37, %r37, 8;
	add.s32 	%r36, %r36, %r7;
	add.s64 	%rd52, %rd52, 32;
	setp.ne.s32 	%p6, %r37, 0;
	@%p6 bra 	$L__BB3_4;
$L__BB3_5:
	setp.eq.s32 	%p7, %r4, 0;
	@%p7 bra 	$L__BB3_13;
	and.b32  	%r13, %r19, 3;
	setp.lt.u32 	%p8, %r4, 4;
	@%p8 bra 	$L__BB3_8;
	add.s32 	%r28, %r39, %r3;
	mul.wide.u32 	%rd21, %r28, 4;
	add.s64 	%rd22, %rd2, %rd21;
	ld.global.f32 	%f41, [%rd22];
	mad.lo.s32 	%r29, %r39, %r18, %r2;
	mul.wide.s32 	%rd23, %r29, 4;
	add.s64 	%rd24, %rd1, %rd23;
	ld.global.f32 	%f42, [%rd24];
	fma.rn.f32 	%f43, %f41, %f42, %f67;
	cvt.u64.u32 	%rd25, %r3;
	cvt.u64.u32 	%rd26, %r39;
	add.s64 	%rd27, %rd26, %rd25;
	shl.b64 	%rd28, %rd27, 2;
	add.s64 	%rd29, %rd2, %rd28;
	ld.global.f32 	%f44, [%rd29+4];
	mul.wide.s32 	%rd30, %r18, 4;
	add.s64 	%rd31, %rd24, %rd30;
	ld.global.f32 	%f45, [%rd31];
	fma.rn.f32 	%f46, %f44, %f45, %f43;
	ld.global.f32 	%f47, [%rd29+8];
	add.s64 	%rd32, %rd31, %rd30;
	ld.global.f32 	%f48, [%rd32];
	fma.rn.f32 	%f49, %f47, %f48, %f46;
	ld.global.f32 	%f50, [%rd29+12];
	add.s64 	%rd33, %rd32, %rd30;
	ld.global.f32 	%f51, [%rd33];
	fma.rn.f32 	%f67, %f50, %f51, %f49;
	add.s32 	%r39, %r39, 4;
$L__BB3_8:
	setp.eq.s32 	%p9, %r13, 0;
	@%p9 bra 	$L__BB3_13;
	setp.eq.s32 	%p10, %r13, 1;
	@%p10 bra 	$L__BB3_11;
	add.s32 	%r30, %r39, %r3;
	mul.wide.u32 	%rd34, %r30, 4;
	add.s64 	%rd35, %rd2, %rd34;
	ld.global.f32 	%f53, [%rd35];
	mad.lo.s32 	%r31, %r39, %r18, %r2;
	mul.wide.s32 	%rd36, %r31, 4;
	add.s64 	%rd37, %rd1, %rd36;
	ld.global.f32 	%f54, [%rd37];
	fma.rn.f32 	%f55, %f53, %f54, %f67;
	cvt.u64.u32 	%rd38, %r3;
	cvt.u64.u32 	%rd39, %r39;
	add.s64 	%rd40, %rd39, %rd38;
	shl.b64 	%rd41, %rd40, 2;
	add.s64 	%rd42, %rd2, %rd41;
	ld.global.f32 	%f56, [%rd42+4];
	mul.wide.s32 	%rd43, %r18, 4;
	add.s64 	%rd44, %rd37, %rd43;
	ld.global.f32 	%f57, [%rd44];
	fma.rn.f32 	%f67, %f56, %f57, %f55;
	add.s32 	%r39, %r39, 2;
$L__BB3_11:
	and.b32  	%r32, %r19, 1;
	setp.eq.b32 	%p11, %r32, 1;
	not.pred 	%p12, %p11;
	@%p12 bra 	$L__BB3_13;
	add.s32 	%r33, %r39, %r3;
	mul.wide.u32 	%rd45, %r33, 4;
	add.s64 	%rd46, %rd2, %rd45;
	ld.global.f32 	%f58, [%rd46];
	mad.lo.s32 	%r34, %r39, %r18, %r2;
	mul.wide.s32 	%rd47, %r34, 4;
	add.s64 	%rd48, %rd1, %rd47;
	ld.global.f32 	%f59, [%rd48];
	fma.rn.f32 	%f67, %f58, %f59, %f67;
$L__BB3_13:
	mad.lo.s32 	%r35, %r18, %r1, %r2;
	cvta.to.global.u64 	%rd49, %rd6;
	mul.wide.s32 	%rd50, %r35, 4;
	add.s64 	%rd51, %rd49, %rd50;
	st.global.f32 	[%rd51], %f67;
$L__BB3_14:
	ret;

}


// ===== COMPILED SASS (sm_100) =====

	.target	sm_100

	.elftype	@"ET_EXEC"


//--------------------- .note.nv.tkinfo           --------------------------
	.section	.note.nv.tkinfo,"",@"SHT_NOTE"
	.sectionflags	@"SHF_NOTE_NV_TKINFO"
	.tkinfo
        /*0018*/ 	.word	0x00000002
        /*0030*/ 	.string	""
        /*0030*/ 	.string	"ptxas"
        /*0030*/ 	.string	"Cuda compilation tools, release 13.0, V13.0.88"
        /*0030*/ 	.string	"Build cuda_13.0.r13.0/compiler.36424714_0"
        /*0030*/ 	.string	"-arch sm_100 -m 64 "



//--------------------- .note.nv.cuinfo           --------------------------
	.section	.note.nv.cuinfo,"",@"SHT_NOTE"
	.sectionflags	@"SHF_NOTE_NV_CUINFO"
        /*0018*/ 	.short	0x0002
        /*001a*/ 	.short	0x0064
        /*001c*/ 	.short	0x0082
	.zero		2


//--------------------- .nv.info                  --------------------------
	.section	.nv.info,"",@"SHT_CUDA_INFO"
	.align	4


	//----- nvinfo : EIATTR_REGCOUNT
	.align		4
        /*0000*/ 	.byte	0x04, 0x2f
        /*0002*/ 	.short	(.L_1 - .L_0)
	.align		4
.L_0:
        /*0004*/ 	.word	index@(_Z15rms_norm_kernelPKfS0_Pfi)
        /*0008*/ 	.word	0x00000012


	//----- nvinfo : EIATTR_FRAME_SIZE
	.align		4
.L_1:
        /*000c*/ 	.byte	0x04, 0x11
        /*000e*/ 	.short	(.L_3 - .L_2)
	.align		4
.L_2:
        /*0010*/ 	.word	index@($__internal_0_$__cuda_sm3x_div_rn_noftz_f32_slowpath)
        /*0014*/ 	.word	0x00000000


	//----- nvinfo : EIATTR_FRAME_SIZE
	.align		4
.L_3:
        /*0018*/ 	.byte	0x04, 0x11
        /*001a*/ 	.short	(.L_5 - .L_4)
	.align		4
.L_4:
        /*001c*/ 	.word	index@(_Z15rms_norm_kernelPKfS0_Pfi)
        /*0020*/ 	.word	0x00000000


	//----- nvinfo : EIATTR_REGCOUNT
	.align		4
.L_5:
        /*0024*/ 	.byte	0x04, 0x2f
        /*0026*/ 	.short	(.L_7 - .L_6)
	.align		4
.L_6:
        /*0028*/ 	.word	index@(_Z11rope_kernelPfPKfS1_iii)
        /*002c*/ 	.word	0x0000000e


	//----- nvinfo : EIATTR_FRAME_SIZE
	.align		4
.L_7:
        /*0030*/ 	.byte	0x04, 0x11
        /*0032*/ 	.short	(.L_9 - .L_8)
	.align		4
.L_8:
        /*0034*/ 	.word	index@(_Z11rope_kernelPfPKfS1_iii)
        /*0038*/ 	.word	0x00000000


	//----- nvinfo : EIATTR_REGCOUNT
	.align		4
.L_9:
        /*003c*/ 	.byte	0x04, 0x2f
        /*003e*/ 	.short	(.L_11 - .L_10)
	.align		4
.L_10:
        /*0040*/ 	.word	index@(_Z12geglu_kernelPKfS0_Pfi)
        /*0044*/ 	.word	0x0000000e


	//----- nvinfo : EIATTR_FRAME_SIZE
	.align		4
.L_11:
        /*0048*/ 	.byte	0x04, 0x11
        /*004a*/ 	.short	(.L_13 - .L_12)
	.align		4
.L_12:
        /*004c*/ 	.word	index@(_Z12geglu_kernelPKfS0_Pfi)
        /*0050*/ 	.word	0x00000000


	//----- nvinfo : EIATTR_REGCOUNT
	.align		4
.L_13:
        /*0054*/ 	.byte	0x04, 0x2f
        /*0056*/ 	.short	(.L_15 - .L_14)
	.align		4
.L_14:
        /*0058*/ 	.word	index@(_Z13matmul_kernelPKfS0_Pfiii)
        /*005c*/ 	.word	0x00000020


	//----- nvinfo : EIATTR_FRAME_SIZE
	.align		4
.L_15:
        /*0060*/ 	.byte	0x04, 0x11
        /*0062*/ 	.short	(.L_17 - .L_16)
	.align		4
.L_16:
        /*0064*/ 	.word	index@(_Z13matmul_kernelPKfS0_Pfiii)
        /*0068*/ 	.word	0x00000000


	//----- nvinfo : EIATTR_MIN_STACK_SIZE
	.align		4
.L_17:
        /*006c*/ 	.byte	0x04, 0x12
        /*006e*/ 	.short	(.L_19 - .L_18)
	.align		4
.L_18:
        /*0070*/ 	.word	index@(_Z13matmul_kernelPKfS0_Pfiii)
        /*0074*/ 	.word	0x00000000


	//----- nvinfo : EIATTR_MIN_STACK_SIZE
	.align		4
.L_19:
        /*0078*/ 	.byte	0x04, 0x12
        /*007a*/ 	.short	(.L_21 - .L_20)
	.align		4
.L_20:
        /*007c*/ 	.word	index@(_Z12geglu_kernelPKfS0_Pfi)
        /*0080*/ 	.word	0x00000000


	//----- nvinfo : EIATTR_MIN_STACK_SIZE
	.align		4
.L_21:
        /*0084*/ 	.byte	0x04, 0x12
        /*0086*/ 	.short	(.L_23 - .L_22)
	.align		4
.L_22:
        /*0088*/ 	.word	index@(_Z11rope_kernelPfPKfS1_iii)
        /*008c*/ 	.word	0x00000000


	//----- nvinfo : EIATTR_MIN_STACK_SIZE
	.align		4
.L_23:
        /*0090*/ 	.byte	0x04, 0x12
        /*0092*/ 	.short	(.L_25 - .L_24)
	.align		4
.L_24:
        /*0094*/ 	.word	index@(_Z15rms_norm_kernelPKfS0_Pfi)
        /*0098*/ 	.word	0x00000000
.L_25:


//--------------------- .nv.compat                --------------------------
	.section	.nv.compat,"",@"SHT_CUDA_COMPAT_INFO"
	.align	4
        /*0000*/ 	.byte	0x02, 0x09, 0x00, 0x00, 0x02, 0x02, 0x01, 0x00, 0x02, 0x05, 0x05, 0x00, 0x03, 0x07, 0x01, 0x01
        /*0010*/ 	.byte	0x02, 0x03, 0x00, 0x00, 0x02, 0x06, 0x01, 0x00, 0x04, 0x0b, 0x08, 0x00, 0x01, 0x00, 0x00, 0x00
        /*0020*/ 	.byte	0x00, 0x00, 0x00, 0x00


//--------------------- .nv.info._Z13matmul_kernelPKfS0_Pfiii --------------------------
	.section	.nv.info._Z13matmul_kernelPKfS0_Pfiii,"",@"SHT_CUDA_INFO"
	.sectionflags	@""
	.align	4


	//----- nvinfo : EIATTR_CUDA_API_VERSION
	.align		4
        /*0000*/ 	.byte	0x04, 0x37
        /*0002*/ 	.short	(.L_27 - .L_26)
.L_26:
        /*0004*/ 	.word	0x00000082


	//----- nvinfo : EIATTR_KPARAM_INFO
	.align		4
.L_27:
        /*0008*/ 	.byte	0x04, 0x17
        /*000a*/ 	.short	(.L_29 - .L_28)
.L_28:
        /*000c*/ 	.word	0x00000000
        /*0010*/ 	.short	0x0005
        /*0012*/ 	.short	0x0020
        /*0014*/ 	.byte	0x00, 0xf0, 0x11, 0x00


	//----- nvinfo : EIATTR_KPARAM_INFO
	.align		4
.L_29:
        /*0018*/ 	.byte	0x04, 0x17
        /*001a*/ 	.short	(.L_31 - .L_30)
.L_30:
        /*001c*/ 	.word	0x00000000
        /*0020*/ 	.short	0x0004
        /*0022*/ 	.short	0x001c
        /*0024*/ 	.byte	0x00, 0xf0, 0x11, 0x00


	//----- nvinfo : EIATTR_KPARAM_INFO
	.align		4
.L_31:
        /*0028*/ 	.byte	0x04, 0x17
        /*002a*/ 	.short	(.L_33 - .L_32)
.L_32:
        /*002c*/ 	.word	0x00000000
        /*0030*/ 	.short	0x0003
        /*0032*/ 	.short	0x0018
        /*0034*/ 	.byte	0x00, 0xf0, 0x11, 0x00


	//----- nvinfo : EIATTR_KPARAM_INFO
	.align		4
.L_33:
        /*0038*/ 	.byte	0x04, 0x17
        /*003a*/ 	.short	(.L_35 - .L_34)
.L_34:
        /*003c*/ 	.word	0x00000000
        /*0040*/ 	.short	0x0002
        /*0042*/ 	.short	0x0010
        /*0044*/ 	.byte	0x00, 0xf5, 0x21, 0x00


	//----- nvinfo : EIATTR_KPARAM_INFO
	.align		4
.L_35:
        /*0048*/ 	.byte	0x04, 0x17
        /*004a*/ 	.short	(.L_37 - .L_36)
.L_36:
        /*004c*/ 	.word	0x00000000
        /*0050*/ 	.short	0x0001
        /*0052*/ 	.short	0x0008
        /*0054*/ 	.byte	0x00, 0xf5, 0x21, 0x00


	//----- nvinfo : EIATTR_KPARAM_INFO
	.align		4
.L_37:
        /*0058*/ 	.byte	0x04, 0x17
        /*005a*/ 	.short	(.L_39 - .L_38)
.L_38:
        /*005c*/ 	.word	0x00000000
        /*0060*/ 	.short	0x0000
        /*0062*/ 	.short	0x0000
        /*0064*/ 	.byte	0x00, 0xf5, 0x21, 0x00


	//----- nvinfo : EIATTR_SPARSE_MMA_MASK
	.align		4
.L_39:
        /*0068*/ 	.byte	0x03, 0x50
        /*006a*/ 	.short	0x0000


	//----- nvinfo : EIATTR_MAXREG_COUNT
	.align		4
        /*006c*/ 	.byte	0x03, 0x1b
        /*006e*/ 	.short	0x00ff


	//----- nvinfo : EIATTR_MERCURY_ISA_VERSION
	.align		4
        /*0070*/ 	.byte	0x03, 0x5f
        /*0072*/ 	.short	0x0101


	//----- nvinfo : EIATTR_VRC_CTA_INIT_COUNT
	.align		4
        /*0074*/ 	.byte	0x02, 0x4a
	.zero		1
	.zero		1


	//----- nvinfo : EIATTR_EXIT_INSTR_OFFSETS
	.align		4
        /*0078*/ 	.byte	0x04, 0x1c
        /*007a*/ 	.short	(.L_41 - .L_40)


	//   ....[0]....
.L_40:
        /*007c*/ 	.word	0x000000c0


	//   ....[1]....
        /*0080*/ 	.word	0x000008e0


	//----- nvinfo : EIATTR_CBANK_PARAM_SIZE
	.align		4
.L_41:
        /*0084*/ 	.byte	0x03, 0x19
        /*0086*/ 	.short	0x0024


	//----- nvinfo : EIATTR_PARAM_CBANK
	.align		4
        /*0088*/ 	.byte	0x04, 0x0a
        /*008a*/ 	.short	(.L_43 - .L_42)
	.align		4
.L_42:
        /*008c*/ 	.word	index@(.nv.constant0._Z13matmul_kernelPKfS0_Pfiii)
        /*0090*/ 	.short	0x0380
        /*0092*/ 	.short	0x0024


	//----- nvinfo : EIATTR_SW_WAR
	.align		4
.L_43:
        /*0094*/ 	.byte	0x04, 0x36
        /*0096*/ 	.short	(.L_45 - .L_44)
.L_44:
        /*0098*/ 	.word	0x00000008
.L_45:


//--------------------- .nv.info._Z12geglu_kernelPKfS0_Pfi --------------------------
	.section	.nv.info._Z12geglu_kernelPKfS0_Pfi,"",@"SHT_CUDA_INFO"
	.sectionflags	@""
	.align	4


	//----- nvinfo : EIATTR_CUDA_API_VERSION
	.align		4
        /*0000*/ 	.byte	0x04, 0x37
        /*0002*/ 	.short	(.L_47 - .L_46)
.L_46:
        /*0004*/ 	.word	0x00000082


	//----- nvinfo : EIATTR_KPARAM_INFO
	.align		4
.L_47:
        /*0008*/ 	.byte	0x04, 0x17
        /*000a*/ 	.short	(.L_49 - .L_48)
.L_48:
        /*000c*/ 	.word	0x00000000
        /*0010*/ 	.short	0x0003
        /*0012*/ 	.short	0x0018
        /*0014*/ 	.byte	0x00, 0xf0, 0x11, 0x00


	//----- nvinfo : EIATTR_KPARAM_INFO
	.align		4
.L_49:
        /*0018*/ 	.byte	0x04, 0x17
        /*001a*/ 	.short	(.L_51 - .L_50)
.L_50:
        /*001c*/ 	.word	0x00000000
        /*0020*/ 	.short	0x0002
        /*0022*/ 	.short	0x0010
        /*0024*/ 	.byte	0x00, 0xf5, 0x21, 0x00


	//----- nvinfo : EIATTR_KPARAM_INFO
	.align		4
.L_51:
        /*0028*/ 	.byte	0x04, 0x17
        /*002a*/ 	.short	(.L_53 - .L_52)
.L_52:
        /*002c*/ 	.word	0x00000000
        /*0030*/ 	.short	0x0001
        /*0032*/ 	.short	0x0008
        /*0034*/ 	.byte	0x00, 0xf5, 0x21, 0x00


	//----- nvinfo : EIATTR_KPARAM_INFO
	.align		4
.L_53:
        /*0038*/ 	.byte	0x04, 0x17
        /*003a*/ 	.short	(.L_55 - .L_54)
.L_54:
        /*003c*/ 	.word	0x00000000
        /*0040*/ 	.short	0x0000
        /*0042*/ 	.short	0x0000
        /*0044*/ 	.byte	0x00, 0xf5, 0x21, 0x00


	//----- nvinfo : EIATTR_SPARSE_MMA_MASK
	.align		4
.L_55:
        /*0048*/ 	.byte	0x03, 0x50
        /*004a*/ 	.short	0x0000


	//----- nvinfo : EIATTR_MAXREG_COUNT
	.align		4
        /*004c*/ 	.byte	0x03, 0x1b
        /*004e*/ 	.short	0x00ff


	//----- nvinfo : EIATTR_MERCURY_ISA_VERSION
	.align		4
        /*0050*/ 	.byte	0x03, 0x5f
        /*0052*/ 	.short	0x0101


	//----- nvinfo : EIATTR_VRC_CTA_INIT_COUNT
	.align		4
        /*0054*/ 	.byte	0x02, 0x4a
	.zero		1
	.zero		1


	//----- nvinfo : EIATTR_EXIT_INSTR_OFFSETS
	.align		4
        /*0058*/ 	.byte	0x04, 0x1c
        /*005a*/ 	.short	(.L_57 - .L_56)


	//   ....[0]....
.L_56:
        /*005c*/ 	.word	0x00000070


	//   ....[1]....
        /*0060*/ 	.word	0x000002b0


	//----- nvinfo : EIATTR_CBANK_PARAM_SIZE
	.align		4
.L_57:
        /*0064*/ 	.byte	0x03, 0x19
        /*0066*/ 	.short	0x001c


	//----- nvinfo : EIATTR_PARAM_CBANK
	.align		4
        /*0068*/ 	.byte	0x04, 0x0a
        /*006a*/ 	.short	(.L_59 - .L_58)
	.align		4
.L_58:
        /*006c*/ 	.word	index@(.nv.constant0._Z12geglu_kernelPKfS0_Pfi)
        /*0070*/ 	.short	0x0380
        /*0072*/ 	.short	0x001c


	//----- nvinfo : EIATTR_SW_WAR
	.align		4
.L_59:
        /*0074*/ 	.byte	0x04, 0x36
        /*0076*/ 	.short	(.L_61 - .L_60)
.L_60:
        /*0078*/ 	.word	0x00000008
.L_61:


//--------------------- .nv.info._Z11rope_kernelPfPKfS1_iii --------------------------
	.section	.nv.info._Z11rope_kernelPfPKfS1_iii,"",@"SHT_CUDA_INFO"
	.sectionflags	@""
	.align	4


	//----- nvinfo : EIATTR_CUDA_API_VERSION
	.align		4
        /*0000*/ 	.byte	0x04, 0x37
        /*0002*/ 	.short	(.L_63 - .L_62)
.L_62:
        /*0004*/ 	.word	0x00000082


	//----- nvinfo : EIATTR_KPARAM_INFO
	.align		4
.L_63:
        /*0008*/ 	.byte	0x04, 0x17
        /*000a*/ 	.short	(.L_65 - .L_64)
.L_64:
        /*000c*/ 	.word	0x00000000
        /*0010*/ 	.short	0x0005
        /*0012*/ 	.short	0x0020
        /*0014*/ 	.byte	0x00, 0xf0, 0x11, 0x00


	//----- nvinfo : EIATTR_KPARAM_INFO
	.align		4
.L_65:
        /*0018*/ 	.byte	0x04, 0x17
        /*001a*/ 	.short	(.L_67 - .L_66)
.L_66:
        /*001c*/ 	.word	0x00000000
        /*0020*/ 	.short	0x0004
        /*0022*/ 	.short	0x001c
        /*0024*/ 	.byte	0x00, 0xf0, 0x11, 0x00


	//----- nvinfo : EIATTR_KPARAM_INFO
	.align		4
.L_67:
        /*0028*/ 	.byte	0x04, 0x17
        /*002a*/ 	.short	(.L_69 - .L_68)
.L_68:
        /*002c*/ 	.word	0x00000000
        /*0030*/ 	.short	0x0003
        /*0032*/ 	.short	0x0018
        /*0034*/ 	.byte	0x00, 0xf0, 0x11, 0x00


	//----- nvinfo : EIATTR_KPARAM_INFO
	.align		4
.L_69:
        /*0038*/ 	.byte	0x04, 0x17
        /*003a*/ 	.short	(.L_71 - .L_70)
.L_70:
        /*003c*/ 	.word	0x00000000
        /*0040*/ 	.short	0x0002
        /*0042*/ 	.short	0x0010
        /*0044*/ 	.byte	0x00, 0xf5, 0x21, 0x00


	//----- nvinfo : EIATTR_KPARAM_INFO
	.align		4
.L_71:
        /*0048*/ 	.byte	0x04, 0x17
        /*004a*/ 	.short	(.L_73 - .L_72)
.L_72:
        /*004c*/ 	.word	0x00000000
        /*0050*/ 	.short	0x0001
        /*0052*/ 	.short	0x0008
        /*0054*/ 	.byte	0x00, 0xf5, 0x21, 0x00


	//----- nvinfo : EIATTR_KPARAM_INFO
	.align		4
.L_73:
        /*0058*/ 	.byte	0x04, 0x17
        /*005a*/ 	.short	(.L_75 - .L_74)
.L_74:
        /*005c*/ 	.word	0x00000000
        /*0060*/ 	.short	0x0000
        /*0062*/ 	.short	0x0000
        /*0064*/ 	.byte	0x00, 0xf5, 0x21, 0x00


	//----- nvinfo : EIATTR_SPARSE_MMA_MASK
	.align		4
.L_75:
        /*0068*/ 	.byte	0x03, 0x50
        /*006a*/ 	.short	0x0000


	//----- nvinfo : EIATTR_MAXREG_COUNT
	.align		4
        /*006c*/ 	.byte	0x03, 0x1b
        /*006e*/ 	.short	0x00ff


	//----- nvinfo : EIATTR_MERCURY_ISA_VERSION
	.align		4
        /*0070*/ 	.byte	0x03, 0x5f
        /*0072*/ 	.short	0x0101


	//----- nvinfo : EIATTR_VRC_CTA_INIT_COUNT
	.align		4
        /*0074*/ 	.byte	0x02, 0x4a
	.zero		1
	.zero		1


	//----- nvinfo : EIATTR_EXIT_INSTR_OFFSETS
	.align		4
        /*0078*/ 	.byte	0x04, 0x1c
        /*007a*/ 	.short	(.L_77 - .L_76)


	//   ....[0]....
.L_76:
        /*007c*/ 	.word	0x00000060


	//   ....[1]....
        /*0080*/ 	.word	0x000001f0


	//----- nvinfo : EIATTR_CBANK_PARAM_SIZE
	.align		4
.L_77:
        /*0084*/ 	.byte	0x03, 0x19
        /*0086*/ 	.short	0x0024


	//----- nvinfo : EIATTR_PARAM_CBANK
	.align		4
        /*0088*/ 	.byte	0x04, 0x0a
        /*008a*/ 	.short	(.L_79 - .L_78)
	.align		4
.L_78:
        /*008c*/ 	.word	index@(.nv.constant0._Z11rope_kernelPfPKfS1_iii)
        /*0090*/ 	.short	0x0380
        /*0092*/ 	.short	0x0024


	//----- nvinfo : EIATTR_SW_WAR
	.align		4
.L_79:
        /*0094*/ 	.byte	0x04, 0x36
        /*0096*/ 	.short	(.L_81 - .L_80)
.L_80:
        /*0098*/ 	.word	0x00000008
.L_81:


//--------------------- .nv.info._Z15rms_norm_kernelPKfS0_Pfi --------------------------
	.section	.nv.info._Z15rms_norm_kernelPKfS0_Pfi,"",@"SHT_CUDA_INFO"
	.sectionflags	@""
	.align	4


	//----- nvinfo : EIATTR_CUDA_API_VERSION
	.align		4
        /*0000*/ 	.byte	0x04, 0x37
        /*0002*/ 	.short	(.L_83 - .L_82)
.L_82:
        /*0004*/ 	.word	0x00000082


	//----- nvinfo : EIATTR_KPARAM_INFO
	.align		4
.L_83:
        /*0008*/ 	.byte	0x04, 0x17
        /*000a*/ 	.short	(.L_85 - .L_84)
.L_84:
        /*000c*/ 	.word	0x00000000
        /*0010*/ 	.short	0x0003
        /*0012*/ 	.short	0x0018
        /*0014*/ 	.byte	0x00, 0xf0, 0x11, 0x00


	//----- nvinfo : EIATTR_KPARAM_INFO
	.align		4
.L_85:
        /*0018*/ 	.byte	0x04, 0x17
        /*001a*/ 	.short	(.L_87 - .L_86)
.L_86:
        /*001c*/ 	.word	0x00000000
        /*0020*/ 	.short	0x0002
        /*0022*/ 	.short	0x0010
        /*0024*/ 	.byte	0x00, 0xf5, 0x21, 0x00


	//----- nvinfo : EIATTR_KPARAM_INFO
	.align		4
.L_87:
        /*0028*/ 	.byte	0x04, 0x17
        /*002a*/ 	.short	(.L_89 - .L_88)
.L_88:
        /*002c*/ 	.word	0x00000000
        /*0030*/ 	.short	0x0001
        /*0032*/ 	.short	0x0008
        /*0034*/ 	.byte	0x00, 0xf5, 0x21, 0x00


	//----- nvinfo : EIATTR_KPARAM_INFO
	.align		4
.L_89:
        /*0038*/ 	.byte	0x04, 0x17
        /*003a*/ 	.short	(.L_91 - .L_90)
.L_90:
        /*003c*/ 	.word	0x00000000
        /*0040*/ 	.short	0x0000
        /*0042*/ 	.short	0x0000
        /*0044*/ 	.byte	0x00, 0xf5, 0x21, 0x00


	//----- nvinfo : EIATTR_SPARSE_MMA_MASK
	.align		4
.L_91:
        /*0048*/ 	.byte	0x03, 0x50
        /*004a*/ 	.short	0x0000


	//----- nvinfo : EIATTR_MAXREG_COUNT
	.align		4
        /*004c*/ 	.byte	0x03, 0x1b
        /*004e*/ 	.short	0x00ff


	//----- nvinfo : EIATTR_NUM_BARRIERS
	.align		4
        /*0050*/ 	.byte	0x02, 0x4c
        /*0052*/ 	.byte	0x01
	.zero		1


	//----- nvinfo : EIATTR_MERCURY_ISA_VERSION
	.align		4
        /*0054*/ 	.byte	0x03, 0x5f
        /*0056*/ 	.short	0x0101


	//----- nvinfo : EIATTR_VRC_CTA_INIT_COUNT
	.align		4
        /*0058*/ 	.byte	0x02, 0x4a
	.zero		1
	.zero		1


	//----- nvinfo : EIATTR_EXIT_INSTR_OFFSETS
	.align		4
        /*005c*/ 	.byte	0x04, 0x1c
        /*005e*/ 	.short	(.L_93 - .L_92)


	//   ....[0]....
.L_92:
        /*0060*/ 	.word	0x000001a0


	//   ....[1]....
        /*0064*/ 	.word	0x00000350


	//----- nvinfo : EIATTR_CRS_STACK_SIZE
	.align		4
.L_93:
        /*0068*/ 	.byte	0x04, 0x1e
        /*006a*/ 	.short	(.L_95 - .L_94)
.L_94:
        /*006c*/ 	.word	0x00000000


	//----- nvinfo : EIATTR_CBANK_PARAM_SIZE
	.align		4
.L_95:
        /*0070*/ 	.byte	0x03, 0x19
        /*0072*/ 	.short	0x001c


	//----- nvinfo : EIATTR_PARAM_CBANK
	.align		4
        /*0074*/ 	.byte	0x04, 0x0a
        /*0076*/ 	.short	(.L_97 - .L_96)
	.align		4
.L_96:
        /*0078*/ 	.word	index@(.nv.constant0._Z15rms_norm_kernelPKfS0_Pfi)
        /*007c*/ 	.short	0x0380
        /*007e*/ 	.short	0x001c


	//----- nvinfo : EIATTR_SW_WAR
	.align		4
.L_97:
        /*0080*/ 	.byte	0x04, 0x36
        /*0082*/ 	.short	(.L_99 - .L_98)
.L_98:
        /*0084*/ 	.word	0x00000008
.L_99:


//--------------------- .nv.callgraph             --------------------------
	.section	.nv.callgraph,"",@"SHT_CUDA_CALLGRAPH"
	.align	4
	.sectionentsize	8
	.align		4
        /*0000*/ 	.word	0x00000000
	.align		4
        /*0004*/ 	.word	0xffffffff
	.align		4
        /*0008*/ 	.word	0x00000000
	.align		4
        /*000c*/ 	.word	0xfffffffe
	.align		4
        /*0010*/ 	.word	0x00000000
	.align		4
        /*0014*/ 	.word	0xfffffffd
	.align		4
        /*0018*/ 	.word	0x00000000
	.align		4
        /*001c*/ 	.word	0xfffffffc


//--------------------- .text._Z13matmul_kernelPKfS0_Pfiii --------------------------
	.section	.text._Z13matmul_kernelPKfS0_Pfiii,"ax",@progbits
	.align	128
        .global         _Z13matmul_kernelPKfS0_Pfiii
        .type           _Z13matmul_kernelPKfS0_Pfiii,@function
        .size           _Z13matmul_kernelPKfS0_Pfiii,(.L_x_20 - _Z13matmul_kernelPKfS0_Pfiii)
        .other          _Z13matmul_kernelPKfS0_Pfiii,@"STO_CUDA_ENTRY STV_DEFAULT"
_Z13matmul_kernelPKfS0_Pfiii:
.text._Z13matmul_kernelPKfS0_Pfiii:
[----:B------:R-:W-:Y:S01]  /*0000*/  LDC R1, c[0x0][0x37c] ;  /* 0x0000df00ff017b82 */ /* 0x000fe20000000800 */
[----:B------:R-:W0:Y:S07]  /*0010*/  S2R R5, SR_TID.X ;  /* 0x0000000000057919 */ /* 0x000e2e0000002100 */
[----:B------:R-:W1:Y:S01]  /*0020*/  LDC R19, c[0x0][0x364] ;  /* 0x0000d900ff137b82 */ /* 0x000e620000000800 */
[----:B------:R-:W1:Y:S07]  /*0030*/  S2R R4, SR_TID.Y ;  /* 0x0000000000047919 */ /* 0x000e6e0000002200 */
[----:B------:R-:W0:Y:S08]  /*0040*/  S2UR UR5, SR_CTAID.X ;  /* 0x00000000000579c3 */ /* 0x000e300000002500 */
[----:B------:R-:W0:Y:S08]  /*0050*/  LDC R0, c[0x0][0x360] ;  /* 0x0000d800ff007b82 */ /* 0x000e300000000800 */
[----:B------:R-:W1:Y:S08]  /*0060*/  S2UR UR4, SR_CTAID.Y ;  /* 0x00000000000479c3 */ /* 0x000e700000002600 */
[----:B------:R-:W2:Y:S01]  /*0070*/  LDC.64 R2, c[0x0][0x398] ;  /* 0x0000e600ff027b82 */ /* 0x000ea20000000a00 */
[----:B0-----:R-:W-:-:S02]  /*0080*/  IMAD R0, R0, UR5, R5 ;  /* 0x0000000500007c24 */ /* 0x001fc4000f8e0205 */
[----:B-1----:R-:W-:-:S03]  /*0090*/  IMAD R19, R19, UR4, R4 ;  /* 0x0000000413137c24 */ /* 0x002fc6000f8e0204 */
[----:B--2---:R-:W-:-:S04]  /*00a0*/  ISETP.GE.AND P0, PT, R0, R3, PT ;  /* 0x000000030000720c */ /* 0x004fc80003f06270 */
[----:B------:R-:W-:-:S13]  /*00b0*/  ISETP.GE.OR P0, PT, R19, R2, P0 ;  /* 0x000000021300720c */ /* 0x000fda0000706670 */
[----:B------:R-:W-:Y:S05]  /*00c0*/  @P0 EXIT ;  /* 0x000000000000094d */ /* 0x000fea0003800000 */
[----:B------:R-:W0:Y:S01]  /*00d0*/  LDC R2, c[0x0][0x3a0] ;  /* 0x0000e800ff027b82 */ /* 0x000e220000000800 */
[----:B------:R-:W1:Y:S01]  /*00e0*/  LDCU.64 UR4, c[0x0][0x358] ;  /* 0x00006b00ff0477ac */ /* 0x000e620008000a00 */
[----:B------:R-:W-:Y:S01]  /*00f0*/  HFMA2 R24, -RZ, RZ, 0, 0 ;  /* 0x00000000ff187431 */ /* 0x000fe200000001ff */
[----:B0-----:R-:W-:-:S13]  /*0100*/  ISETP.GE.AND P0, PT, R2, 0x1, PT ;  /* 0x000000010200780c */ /* 0x001fda0003f06270 */
[----:B-1----:R-:W-:Y:S05]  /*0110*/  @!P0 BRA `(.L_x_0) ;  /* 0x0000000400e08947 */ /* 0x002fea0003800000 */
[C---:B------:R-:W-:Y:S01]  /*0120*/  ISETP.GE.U32.AND P1, PT, R2.reuse, 0x8, PT ;  /* 0x000000080200780c */ /* 0x040fe20003f26070 */
[----:B------:R-:W-:Y:S01]  /*0130*/  IMAD R20, R19, R2, RZ ;  /* 0x0000000213147224 */ /* 0x000fe200078e02ff */
[----:B------:R-:W-:Y:S02]  /*0140*/  LOP3.LUT R27, R2, 0x7, RZ, 0xc0, !PT ;  /* 0x00000007021b7812 */ /* 0x000fe400078ec0ff */
[----:B------:R-:W-:Y:S02]  /*0150*/  MOV R24, RZ ;  /* 0x000000ff00187202 */ /* 0x000fe40000000f00 */
[----:B------:R-:W-:Y:S02]  /*0160*/  ISETP.NE.AND P0, PT, R27, RZ, PT ;  /* 0x000000ff1b00720c */ /* 0x000fe40003f05270 */
[----:B------:R-:W-:-:S05]  /*0170*/  MOV R21, RZ ;  /* 0x000000ff00157202 */ /* 0x000fca0000000f00 */
[----:B------:R-:W-:Y:S06]  /*0180*/  @!P1 BRA `(.L_x_1) ;  /* 0x0000000000c49947 */ /* 0x000fec0003800000 */
[----:B------:R-:W0:Y:S01]  /*0190*/  LDC.64 R4, c[0x0][0x380] ;  /* 0x0000e000ff047b82 */ /* 0x000e220000000a00 */
[----:B------:R-:W-:Y:S02]  /*01a0*/  LOP3.LUT R21, R2, 0x7ffffff8, RZ, 0xc0, !PT ;  /* 0x7ffffff802157812 */ /* 0x000fe400078ec0ff */
[----:B------:R-:W-:Y:S02]  /*01b0*/  MOV R24, RZ ;  /* 0x000000ff00187202 */ /* 0x000fe40000000f00 */
[----:B------:R-:W-:Y:S02]  /*01c0*/  MOV R18, R0 ;  /* 0x0000000000127202 */ /* 0x000fe40000000f00 */
[----:B------:R-:W-:Y:S01]  /*01d0*/  IADD3 R22, PT, PT, -R21, RZ, RZ ;  /* 0x000000ff15167210 */ /* 0x000fe20007ffe1ff */
[----:B0-----:R-:W-:-:S03]  /*01e0*/  IMAD.WIDE.U32 R4, R20, 0x4, R4 ;  /* 0x0000000414047825 */ /* 0x001fc600078e0004 */
[----:B------:R-:W-:-:S04]  /*01f0*/  IADD3 R6, P1, PT, R4, 0x10, RZ ;  /* 0x0000001004067810 */ /* 0x000fc80007f3e0ff */
[----:B------:R-:W-:-:S09]  /*0200*/  IADD3.X R7, PT, PT, RZ, R5, RZ, P1, !PT ;  /* 0x00000005ff077210 */ /* 0x000fd20000ffe4ff */
.L_x_2:
[----:B------:R-:W0:Y:S01]  /*0210*/  LDC.64 R16, c[0x0][0x388] ;  /* 0x0000e200ff107b82 */ /* 0x000e220000000a00 */
[----:B------:R-:W-:Y:S02]  /*0220*/  MOV R4, R6 ;  /* 0x0000000600047202 */ /* 0x000fe40000000f00 */
[----:B------:R-:W-:-:S05]  /*0230*/  MOV R5, R7 ;  /* 0x0000000700057202 */ /* 0x000fca0000000f00 */
[----:B------:R-:W2:Y:S04]  /*0240*/  LDG.E R25, desc[UR4][R4.64+-0x10] ;  /* 0xfffff00404197981 */ /* 0x000ea8000c1e1900 */
[----:B------:R-:W3:Y:S04]  /*0250*/  LDG.E R23, desc[UR4][R4.64+-0xc] ;  /* 0xfffff40404177981 */ /* 0x000ee8000c1e1900 */
[----:B------:R-:W4:Y:S04]  /*0260*/  LDG.E R29, desc[UR4][R4.64+-0x8] ;  /* 0xfffff804041d7981 */ /* 0x000f28000c1e1900 */
[----:B------:R-:W5:Y:S01]  /*0270*/  LDG.E R28, desc[UR4][R4.64+-0x4] ;  /* 0xfffffc04041c7981 */ /* 0x000f62000c1e1900 */
[----:B0-----:R-:W-:-:S05]  /*0280*/  IMAD.WIDE R16, R18, 0x4, R16 ;  /* 0x0000000412107825 */ /* 0x001fca00078e0210 */
[----:B------:R0:W2:Y:S01]  /*0290*/  LDG.E R26, desc[UR4][R16.64] ;  /* 0x00000004101a7981 */ /* 0x0000a2000c1e1900 */
[----:B------:R-:W-:-:S04]  /*02a0*/  IMAD.WIDE R14, R3, 0x4, R16 ;  /* 0x00000004030e7825 */ /* 0x000fc800078e0210 */
[C---:B------:R-:W-:Y:S02]  /*02b0*/  IMAD.WIDE R6, R3.reuse, 0x4, R14 ;  /* 0x0000000403067825 */ /* 0x040fe400078e020e */
[----:B------:R-:W3:Y:S02]  /*02c0*/  LDG.E R14, desc[UR4][R14.64] ;  /* 0x000000040e0e7981 */ /* 0x000ee4000c1e1900 */
[C---:B------:R-:W-:Y:S02]  /*02d0*/  IMAD.WIDE R10, R3.reuse, 0x4, R6 ;  /* 0x00000004030a7825 */ /* 0x040fe400078e0206 */
[----:B------:R-:W4:Y:S02]  /*02e0*/  LDG.E R6, desc[UR4][R6.64] ;  /* 0x0000000406067981 */ /* 0x000f24000c1e1900 */
[C---:B------:R-:W-:Y:S02]  /*02f0*/  IMAD.WIDE R8, R3.reuse, 0x4, R10 ;  /* 0x0000000403087825 */ /* 0x040fe400078e020a */
[----:B------:R-:W5:Y:S02]  /*0300*/  LDG.E R10, desc[UR4][R10.64] ;  /* 0x000000040a0a7981 */ /* 0x000f64000c1e1900 */
[----:B------:R-:W-:-:S02]  /*0310*/  IMAD.WIDE R12, R3, 0x4, R8 ;  /* 0x00000004030c7825 */ /* 0x000fc400078e0208 */
[----:B------:R-:W5:Y:S04]  /*0320*/  LDG.E R7, desc[UR4][R4.64] ;  /* 0x0000000404077981 */ /* 0x000f68000c1e1900 */
[----:B------:R-:W5:Y:S01]  /*0330*/  LDG.E R8, desc[UR4][R8.64] ;  /* 0x0000000408087981 */ /* 0x000f62000c1e1900 */
[----:B0-----:R-:W-:-:S03]  /*0340*/  IMAD.WIDE R16, R3, 0x4, R12 ;  /* 0x0000000403107825 */ /* 0x001fc600078e020c */
[----:B------:R-:W5:Y:S04]  /*0350*/  LDG.E R12, desc[UR4][R12.64] ;  /* 0x000000040c0c7981 */ /* 0x000f68000c1e1900 */
[----:B------:R-:W5:Y:S04]  /*0360*/  LDG.E R15, desc[UR4][R16.64] ;  /* 0x00000004100f7981 */ /* 0x000f68000c1e1900 */
[----:B------:R-:W5:Y:S04]  /*0370*/  LDG.E R9, desc[UR4][R4.64+0x4] ;  /* 0x0000040404097981 */ /* 0x000f68000c1e1900 */
[----:B------:R-:W5:Y:S01]  /*0380*/  LDG.E R11, desc[UR4][R4.64+0xc] ;  /* 0x00000c04040b7981 */ /* 0x000f62000c1e1900 */
[----:B--2---:R-:W-:Y:S01]  /*0390*/  FFMA R26, R25, R26, R24 ;  /* 0x0000001a191a7223 */ /* 0x004fe20000000018 */
[----:B------:R-:W-:-:S02]  /*03a0*/  IMAD.WIDE R24, R3, 0x4, R16 ;  /* 0x0000000403187825 */ /* 0x000fc400078e0210 */
[----:B------:R-:W2:Y:S04]  /*03b0*/  LDG.E R16, desc[UR4][R4.64+0x8] ;  /* 0x0000080404107981 */ /* 0x000ea8000c1e1900 */
[----:B------:R-:W2:Y:S01]  /*03c0*/  LDG.E R24, desc[UR4][R24.64] ;  /* 0x0000000418187981 */ /* 0x000ea2000c1e1900 */
[----:B---3--:R-:W-:Y:S01]  /*03d0*/  FFMA R14, R23, R14, R26 ;  /* 0x0000000e170e7223 */ /* 0x008fe2000000001a */
[----:B------:R-:W-:-:S03]  /*03e0*/  IADD3 R22, PT, PT, R22, 0x8, RZ ;  /* 0x0000000816167810 */ /* 0x000fc60007ffe0ff */
[----:B----4-:R-:W-:Y:S01]  /*03f0*/  FFMA R29, R29, R6, R14 ;  /* 0x000000061d1d7223 */ /* 0x010fe2000000000e */
[----:B------:R-:W-:-:S03]  /*0400*/  ISETP.NE.AND P1, PT, R22, RZ, PT ;  /* 0x000000ff1600720c */ /* 0x000fc60003f25270 */
[----:B-----5:R-:W-:Y:S01]  /*0410*/  FFMA R10, R28, R10, R29 ;  /* 0x0000000a1c0a7223 */ /* 0x020fe2000000001d */
[----:B------:R-:W-:-:S03]  /*0420*/  IADD3 R6, P2, PT, R4, 0x20, RZ ;  /* 0x0000002004067810 */ /* 0x000fc60007f5e0ff */
[----:B------:R-:W-:Y:S01]  /*0430*/  FFMA R8, R7, R8, R10 ;  /* 0x0000000807087223 */ /* 0x000fe2000000000a */
[----:B------:R-:W-:Y:S02]  /*0440*/  IADD3.X R7, PT, PT, RZ, R5, RZ, P2, !PT ;  /* 0x00000005ff077210 */ /* 0x000fe400017fe4ff */
[----:B------:R-:W-:Y:S01]  /*0450*/  LEA R18, R3, R18, 0x3 ;  /* 0x0000001203127211 */ /* 0x000fe200078e18ff */
[----:B------:R-:W-:-:S04]  /*0460*/  FFMA R9, R9, R12, R8 ;  /* 0x0000000c09097223 */ /* 0x000fc80000000008 */
[----:B--2---:R-:W-:-:S04]  /*0470*/  FFMA R16, R16, R15, R9 ;  /* 0x0000000f10107223 */ /* 0x004fc80000000009 */
[----:B------:R-:W-:Y:S01]  /*0480*/  FFMA R24, R11, R24, R16 ;  /* 0x000000180b187223 */ /* 0x000fe20000000010 */
[----:B------:R-:W-:Y:S06]  /*0490*/  @P1 BRA `(.L_x_2) ;  /* 0xfffffffc005c1947 */ /* 0x000fec000383ffff */
.L_x_1:
[----:B------:R-:W-:Y:S05]  /*04a0*/  @!P0 BRA `(.L_x_0) ;  /* 0x0000000000fc8947 */ /* 0x000fea0003800000 */
[----:B------:R-:W-:Y:S02]  /*04b0*/  ISETP.GE.U32.AND P1, PT, R27, 0x4, PT ;  /* 0x000000041b00780c */ /* 0x000fe40003f26070 */
[----:B------:R-:W-:-:S04]  /*04c0*/  LOP3.LUT R16, R2, 0x3, RZ, 0xc0, !PT ;  /* 0x0000000302107812 */ /* 0x000fc800078ec0ff */
[----:B------:R-:W-:-:S07]  /*04d0*/  ISETP.NE.AND P0, PT, R16, RZ, PT ;  /* 0x000000ff1000720c */ /* 0x000fce0003f05270 */
[----:B------:R-:W-:Y:S06]  /*04e0*/  @!P1 BRA `(.L_x_3) ;  /* 0x00000000006c9947 */ /* 0x000fec0003800000 */
[----:B------:R-:W0:Y:S01]  /*04f0*/  LDC.64 R6, c[0x0][0x388] ;  /* 0x0000e200ff067b82 */ /* 0x000e220000000a00 */
[----:B------:R-:W1:Y:S01]  /*0500*/  LDCU.64 UR6, c[0x0][0x380] ;  /* 0x00007000ff0677ac */ /* 0x000e620008000a00 */
[----:B------:R-:W-:Y:S01]  /*0510*/  IMAD R9, R21, R3, R0 ;  /* 0x0000000315097224 */ /* 0x000fe200078e0200 */
[CC--:B------:R-:W-:Y:S02]  /*0520*/  IADD3 R5, PT, PT, R20.reuse, R21.reuse, RZ ;  /* 0x0000001514057210 */ /* 0x0c0fe40007ffe0ff */
[----:B------:R-:W-:-:S03]  /*0530*/  IADD3 R10, P1, PT, R20, R21, RZ ;  /* 0x00000015140a7210 */ /* 0x000fc60007f3e0ff */
[----:B------:R-:W2:Y:S01]  /*0540*/  LDC.64 R14, c[0x0][0x380] ;  /* 0x0000e000ff0e7b82 */ /* 0x000ea20000000a00 */
[----:B0-----:R-:W-:-:S04]  /*0550*/  IMAD.WIDE R6, R9, 0x4, R6 ;  /* 0x0000000409067825 */ /* 0x001fc800078e0206 */
[----:B------:R-:W-:Y:S02]  /*0560*/  IMAD.WIDE R8, R3, 0x4, R6 ;  /* 0x0000000403087825 */ /* 0x000fe400078e0206 */
[----:B------:R-:W3:Y:S02]  /*0570*/  LDG.E R6, desc[UR4][R6.64] ;  /* 0x0000000406067981 */ /* 0x000ee4000c1e1900 */
[----:B--2---:R-:W-:Y:S01]  /*0580*/  IMAD.WIDE.U32 R14, R5, 0x4, R14 ;  /* 0x00000004050e7825 */ /* 0x004fe200078e000e */
[----:B------:R-:W-:Y:S02]  /*0590*/  IADD3.X R5, PT, PT, RZ, RZ, RZ, P1, !PT ;  /* 0x000000ffff057210 */ /* 0x000fe40000ffe4ff */
[----:B-1----:R-:W-:-:S03]  /*05a0*/  LEA R4, P1, R10, UR6, 0x2 ;  /* 0x000000060a047c11 */ /* 0x002fc6000f8210ff */
[----:B------:R-:W3:Y:S01]  /*05b0*/  LDG.E R15, desc[UR4][R14.64] ;  /* 0x000000040e0f7981 */ /* 0x000ee2000c1e1900 */
[----:B------:R-:W-:Y:S01]  /*05c0*/  LEA.HI.X R5, R10, UR7, R5, 0x2, P1 ;  /* 0x000000070a057c11 */ /* 0x000fe200088f1405 */
[C---:B------:R-:W-:Y:S02]  /*05d0*/  IMAD.WIDE R10, R3.reuse, 0x4, R8 ;  /* 0x00000004030a7825 */ /* 0x040fe400078e0208 */
[----:B------:R-:W2:Y:S04]  /*05e0*/  LDG.E R8, desc[UR4][R8.64] ;  /* 0x0000000408087981 */ /* 0x000ea8000c1e1900 */
[----:B------:R-:W2:Y:S01]  /*05f0*/  LDG.E R17, desc[UR4][R4.64+0x4] ;  /* 0x0000040404117981 */ /* 0x000ea2000c1e1900 */
[----:B------:R-:W-:-:S03]  /*0600*/  IMAD.WIDE R12, R3, 0x4, R10 ;  /* 0x00000004030c7825 */ /* 0x000fc600078e020a */
[----:B------:R-:W4:Y:S04]  /*0610*/  LDG.E R22, desc[UR4][R10.64] ;  /* 0x000000040a167981 */ /* 0x000f28000c1e1900 */
[----:B------:R-:W4:Y:S04]  /*0620*/  LDG.E R18, desc[UR4][R4.64+0x8] ;  /* 0x0000080404127981 */ /* 0x000f28000c1e1900 */
[----:B------:R-:W5:Y:S04]  /*0630*/  LDG.E R26, desc[UR4][R4.64+0xc] ;  /* 0x00000c04041a7981 */ /* 0x000f68000c1e1900 */
[----:B------:R-:W5:Y:S01]  /*0640*/  LDG.E R12, desc[UR4][R12.64] ;  /* 0x000000040c0c7981 */ /* 0x000f62000c1e1900 */
[----:B------:R-:W-:Y:S01]  /*0650*/  IADD3 R21, PT, PT, R21, 0x4, RZ ;  /* 0x0000000415157810 */ /* 0x000fe20007ffe0ff */
[----:B---3--:R-:W-:-:S04]  /*0660*/  FFMA R24, R15, R6, R24 ;  /* 0x000000060f187223 */ /* 0x008fc80000000018 */
[----:B--2---:R-:W-:-:S04]  /*0670*/  FFMA R17, R17, R8, R24 ;  /* 0x0000000811117223 */ /* 0x004fc80000000018 */
[----:B----4-:R-:W-:-:S04]  /*0680*/  FFMA R17, R18, R22, R17 ;  /* 0x0000001612117223 */ /* 0x010fc80000000011 */
[----:B-----5:R-:W-:-:S07]  /*0690*/  FFMA R24, R26, R12, R17 ;  /* 0x0000000c1a187223 */ /* 0x020fce0000000011 */
.L_x_3:
[----:B------:R-:W-:Y:S05]  /*06a0*/  @!P0 BRA `(.L_x_0) ;  /* 0x00000000007c8947 */ /* 0x000fea0003800000 */
[----:B------:R-:W-:Y:S01]  /*06b0*/  ISETP.NE.AND P1, PT, R16, 0x1, PT ;  /* 0x000000011000780c */ /* 0x000fe20003f25270 */
[----:B------:R-:W0:Y:S01]  /*06c0*/  LDC.64 R12, c[0x0][0x380] ;  /* 0x0000e000ff0c7b82 */ /* 0x000e220000000a00 */
[----:B------:R-:W-:-:S04]  /*06d0*/  LOP3.LUT R2, R2, 0x1, RZ, 0xc0, !PT ;  /* 0x0000000102027812 */ /* 0x000fc800078ec0ff */
[----:B------:R-:W-:-:S03]  /*06e0*/  ISETP.NE.U32.AND P0, PT, R2, 0x1, PT ;  /* 0x000000010200780c */ /* 0x000fc60003f05070 */
[----:B------:R-:W1:Y:S04]  /*06f0*/  LDC.64 R10, c[0x0][0x388] ;  /* 0x0000e200ff0a7b82 */ /* 0x000e680000000a00 */
[CC--:B------:R-:W-:Y:S02]  /*0700*/  @P1 IADD3 R15, PT, PT, R20.reuse, R21.reuse, RZ ;  /* 0x00000015140f1210 */ /* 0x0c0fe40007ffe0ff */
[----:B------:R-:W-:Y:S02]  /*0710*/  @P1 IADD3 R2, P2, PT, R20, R21, RZ ;  /* 0x0000001514021210 */ /* 0x000fe40007f5e0ff */
[----:B------:R-:W2:Y:S02]  /*0720*/  @P1 LDC.64 R4, c[0x0][0x380] ;  /* 0x0000e000ff041b82 */ /* 0x000ea40000000a00 */
[----:B------:R-:W-:-:S06]  /*0730*/  @P1 IADD3.X R14, PT, PT, RZ, RZ, RZ, P2, !PT ;  /* 0x000000ffff0e1210 */ /* 0x000fcc00017fe4ff */
[----:B------:R-:W3:Y:S01]  /*0740*/  LDC.64 R6, c[0x0][0x380] ;  /* 0x0000e000ff067b82 */ /* 0x000ee20000000a00 */
[----:B0-----:R-:W-:-:S04]  /*0750*/  @P1 IMAD.WIDE.U32 R12, R15, 0x4, R12 ;  /* 0x000000040f0c1825 */ /* 0x001fc800078e000c */
[C---:B------:R-:W-:Y:S01]  /*0760*/  @P1 IMAD R15, R21.reuse, R3, R0 ;  /* 0x00000003150f1224 */ /* 0x040fe200078e0200 */
[----:B------:R-:W-:Y:S01]  /*0770*/  @P1 IADD3 R21, PT, PT, R21, 0x2, RZ ;  /* 0x0000000215151810 */ /* 0x000fe20007ffe0ff */
[----:B------:R-:W4:Y:S01]  /*0780*/  @P1 LDG.E R13, desc[UR4][R12.64] ;  /* 0x000000040c0d1981 */ /* 0x000f22000c1e1900 */
[----:B------:R-:W0:Y:S01]  /*0790*/  LDC.64 R8, c[0x0][0x388] ;  /* 0x0000e200ff087b82 */ /* 0x000e220000000a00 */
[----:B-1----:R-:W-:Y:S01]  /*07a0*/  @P1 IMAD.WIDE R10, R15, 0x4, R10 ;  /* 0x000000040f0a1825 */ /* 0x002fe200078e020a */
[----:B------:R-:W-:Y:S02]  /*07b0*/  @!P0 IADD3 R17, PT, PT, R20, R21, RZ ;  /* 0x0000001514118210 */ /* 0x000fe40007ffe0ff */
[----:B--2---:R-:W-:Y:S01]  /*07c0*/  @P1 LEA R4, P2, R2, R4, 0x2 ;  /* 0x0000000402041211 */ /* 0x004fe200078410ff */
[----:B------:R-:W-:-:S03]  /*07d0*/  @!P0 IMAD R21, R21, R3, R0 ;  /* 0x0000000315158224 */ /* 0x000fc600078e0200 */
[----:B------:R-:W-:Y:S01]  /*07e0*/  @P1 LEA.HI.X R5, R2, R5, R14, 0x2, P2 ;  /* 0x0000000502051211 */ /* 0x000fe200010f140e */
[----:B------:R-:W-:Y:S01]  /*07f0*/  @P1 IMAD.WIDE R14, R3, 0x4, R10 ;  /* 0x00000004030e1825 */ /* 0x000fe200078e020a */
[----:B------:R-:W4:Y:S03]  /*0800*/  @P1 LDG.E R2, desc[UR4][R10.64] ;  /* 0x000000040a021981 */ /* 0x000f26000c1e1900 */
[----:B---3--:R-:W-:Y:S01]  /*0810*/  @!P0 IMAD.WIDE.U32 R6, R17, 0x4, R6 ;  /* 0x0000000411068825 */ /* 0x008fe200078e0006 */
[----:B------:R-:W2:Y:S04]  /*0820*/  @P1 LDG.E R5, desc[UR4][R4.64+0x4] ;  /* 0x0000040404051981 */ /* 0x000ea8000c1e1900 */
[----:B------:R-:W2:Y:S01]  /*0830*/  @P1 LDG.E R14, desc[UR4][R14.64] ;  /* 0x000000040e0e1981 */ /* 0x000ea2000c1e1900 */
[----:B0-----:R-:W-:-:S03]  /*0840*/  @!P0 IMAD.WIDE R8, R21, 0x4, R8 ;  /* 0x0000000415088825 */ /* 0x001fc600078e0208 */
[----:B------:R-:W3:Y:S04]  /*0850*/  @!P0 LDG.E R7, desc[UR4][R6.64] ;  /* 0x0000000406078981 */ /* 0x000ee8000c1e1900 */
[----:B------:R-:W3:Y:S01]  /*0860*/  @!P0 LDG.E R8, desc[UR4][R8.64] ;  /* 0x0000000408088981 */ /* 0x000ee2000c1e1900 */
[----:B----4-:R-:W-:-:S04]  /*0870*/  @P1 FFMA R2, R13, R2, R24 ;  /* 0x000000020d021223 */ /* 0x010fc80000000018 */
[----:B--2---:R-:W-:-:S04]  /*0880*/  @P1 FFMA R24, R5, R14, R2 ;  /* 0x0000000e05181223 */ /* 0x004fc80000000002 */
[----:B---3--:R-:W-:-:S07]  /*0890*/  @!P0 FFMA R24, R7, R8, R24 ;  /* 0x0000000807188223 */ /* 0x008fce0000000018 */
.L_x_0:
[----:B------:R-:W0:Y:S01]  /*08a0*/  LDC.64 R4, c[0x0][0x390] ;  /* 0x0000e400ff047b82 */ /* 0x000e220000000a00 */
[----:B------:R-:W-:-:S04]  /*08b0*/  IMAD R3, R19, R3, R0 ;  /* 0x0000000313037224 */ /* 0x000fc800078e0200 */
[----:B0-----:R-:W-:-:S05]  /*08c0*/  IMAD.WIDE R2, R3, 0x4, R4 ;  /* 0x0000000403027825 */ /* 0x001fca00078e0204 */
[----:B------:R-:W-:Y:S01]  /*08d0*/  STG.E desc[UR4][R2.64], R24 ;  /* 0x0000001802007986 */ /* 0x000fe2000c101904 */
[----:B------:R-:W-:Y:S05]  /*08e0*/  EXIT ;  /* 0x000000000000794d */ /* 0x000fea0003800000 */
.L_x_4:
[----:B------:R-:W-:-:S00]  /*08f0*/  BRA `(.L_x_4) ;  /* 0xfffffffc00fc7947 */ /* 0x000fc0000383ffff */
[----:B------:R-:W-:-:S00]  /*0900*/  NOP ;  /* 0x0000000000007918 */ /* 0x000fc00000000000 */
[----:B------:R-:W-:-:S00]  /*0910*/  NOP ;  /* 0x0000000000007918 */ /* 0x000fc00000000000 */
[----:B------:R-:W-:-:S00]  /*0920*/  NOP ;  /* 0x0000000000007918 */ /* 0x000fc00000000000 */
[----:B------:R-:W-:-:S00]  /*0930*/  NOP ;  /* 0x0000000000007918 */ /* 0x000fc00000000000 */
[----:B------:R-:W-:-:S00]  /*0940*/  NOP ;  /* 0x0000000000007918 */ /* 0x000fc00000000000 */
[----:B------:R-:W-:-:S00]  /*0950*/  NOP ;  /* 0x0000000000007918 */ /* 0x000fc00000000000 */
[----:B------:R-:W-:-:S00]  /*0960*/  NOP ;  /* 0x0000000000007918 */ /* 0x000fc00000000000 */
[----:B------:R-:W-:-:S00]  /*0970*/  NOP ;  /* 0x0000000000007918 */ /* 0x000fc00000000000 */
.L_x_20:


//--------------------- .text._Z12geglu_kernelPKfS0_Pfi --------------------------
	.section	.text._Z12geglu_kernelPKfS0_Pfi,"ax",@progbits
	.align	128
        .global         _Z12geglu_kernelPKfS0_Pfi
        .type           _Z12geglu_kernelPKfS0_Pfi,@function
        .size           _Z12geglu_kernelPKfS0_Pfi,(.L_x_21 - _Z12geglu_kernelPKfS0_Pfi)
        .other          _Z12geglu_kernelPKfS0_Pfi,@"STO_CUDA_ENTRY STV_DEFAULT"
_Z12geglu_kernelPKfS0_Pfi:
.text._Z12geglu_kernelPKfS0_Pfi:
[----:B------:R-:W-:Y:S01]  /*0000*/  LDC R1, c[0x0][0x37c] ;  /* 0x0000df00ff017b82 */ /* 0x000fe20000000800 */
[----:B------:R-:W0:Y:S07]  /*0010*/  S2R R3, SR_TID.X ;  /* 0x0000000000037919 */ /* 0x000e2e0000002100 */
[----:B------:R-:W0:Y:S01]  /*0020*/  S2UR UR4, SR_CTAID.X ;  /* 0x00000000000479c3 */ /* 0x000e220000002500 */
[----:B------:R-:W1:Y:S07]  /*0030*/  LDCU UR5, c[0x0][0x398] ;  /* 0x00007300ff0577ac */ /* 0x000e6e0008000800 */
[----:B------:R-:W0:Y:S02]  /*0040*/  LDC R2, c[0x0][0x360] ;  /* 0x0000d800ff027b82 */ /* 0x000e240000000800 */
[----:B0-----:R-:W-:-:S05]  /*0050*/  IMAD R2, R2, UR4, R3 ;  /* 0x0000000402027c24 */ /* 0x001fca000f8e0203 */
[----:B-1----:R-:W-:-:S13]  /*0060*/  ISETP.GE.AND P0, PT, R2, UR5, PT ;  /* 0x0000000502007c0c */ /* 0x002fda000bf06270 */
[----:B------:R-:W-:Y:S05]  /*0070*/  @P0 EXIT ;  /* 0x000000000000094d */ /* 0x000fea0003800000 */
[----:B------:R-:W0:Y:S01]  /*0080*/  LDC.64 R4, c[0x0][0x380] ;  /* 0x0000e000ff047b82 */ /* 0x000e220000000a00 */
[----:B------:R-:W1:Y:S07]  /*0090*/  LDCU.64 UR4, c[0x0][0x358] ;  /* 0x00006b00ff0477ac */ /* 0x000e6e0008000a00 */
[----:B------:R-:W2:Y:S01]  /*00a0*/  LDC.64 R6, c[0x0][0x388] ;  /* 0x0000e200ff067b82 */ /* 0x000ea20000000a00 */
[----:B0-----:R-:W-:-:S05]  /*00b0*/  IMAD.WIDE R4, R2, 0x4, R4 ;  /* 0x0000000402047825 */ /* 0x001fca00078e0204 */
[----:B-1----:R0:W3:Y:S01]  /*00c0*/  LDG.E.CONSTANT R3, desc[UR4][R4.64] ;  /* 0x0000000404037981 */ /* 0x0020e2000c1e9900 */
[----:B--2---:R-:W-:-:S06]  /*00d0*/  IMAD.WIDE R6, R2, 0x4, R6 ;  /* 0x0000000402067825 */ /* 0x004fcc00078e0206 */
[----:B------:R1:W2:Y:S01]  /*00e0*/  LDG.E.CONSTANT R6, desc[UR4][R6.64] ;  /* 0x0000000406067981 */ /* 0x0002a2000c1e9900 */
[----:B0-----:R-:W-:Y:S01]  /*00f0*/  HFMA2 R4, -RZ, RZ, 1.875, 0 ;  /* 0x3f800000ff047431 */ /* 0x001fe200000001ff */
[----:B------:R-:W-:Y:S01]  /*0100*/  MOV R10, 0x3c80f082 ;  /* 0x3c80f082000a7802 */ /* 0x000fe20000000f00 */
[----:B---3--:R-:W-:-:S04]  /*0110*/  FMUL R0, R3, 0.044714998453855514526 ;  /* 0x3d37271303007820 */ /* 0x008fc80000400000 */
[----:B------:R-:W-:-:S04]  /*0120*/  FMUL R0, R3, R0 ;  /* 0x0000000003007220 */ /* 0x000fc80000400000 */
[C---:B------:R-:W-:Y:S01]  /*0130*/  FFMA R0, R3.reuse, R0, R3 ;  /* 0x0000000003007223 */ /* 0x040fe20000000003 */
[----:B------:R-:W-:-:S03]  /*0140*/  FMUL R3, R3, 0.5 ;  /* 0x3f00000003037820 */ /* 0x000fc60000400000 */
[----:B------:R-:W-:-:S04]  /*0150*/  FMUL R8, R0, 0.79788458347320556641 ;  /* 0x3f4c422a00087820 */ /* 0x000fc80000400000 */
[C---:B------:R-:W-:Y:S01]  /*0160*/  FMUL R0, |R8|.reuse, 2.8853900432586669922 ;  /* 0x4038aa3b08007820 */ /* 0x040fe20000400200 */
[C---:B------:R-:W-:Y:S01]  /*0170*/  FMUL R11, R8.reuse, R8 ;  /* 0x00000008080b7220 */ /* 0x040fe20000400000 */
[C---:B------:R-:W-:Y:S02]  /*0180*/  FSETP.GE.AND P1, PT, |R8|.reuse, 0.60000002384185791016, PT ;  /* 0x3f19999a0800780b */ /* 0x040fe40003f26200 */
[----:B------:R-:W-:Y:S01]  /*0190*/  FSETP.GE.AND P0, PT, |R8|, 9.010913848876953125, PT ;  /* 0x41102cb40800780b */ /* 0x000fe20003f06200 */
[C---:B------:R-:W-:Y:S01]  /*01a0*/  FFMA R10, R11.reuse, R10, -0.052303962409496307373 ;  /* 0xbd563cae0b0a7423 */ /* 0x040fe2000000000a */
[----:B------:R-:W0:Y:S02]  /*01b0*/  MUFU.EX2 R0, R0 ;  /* 0x0000000000007308 */ /* 0x000e240000000800 */
[----:B0-----:R-:W-:Y:S01]  /*01c0*/  FADD R9, R0, 1 ;  /* 0x3f80000000097421 */ /* 0x001fe20000000000 */
[----:B------:R-:W-:-:S04]  /*01d0*/  FFMA R0, R11, R10, 0.1331529766321182251 ;  /* 0x3e0859410b007423 */ /* 0x000fc8000000000a */
[C---:B------:R-:W-:Y:S01]  /*01e0*/  FFMA R0, R11.reuse, R0, -0.33332768082618713379 ;  /* 0xbeaaa9ed0b007423 */ /* 0x040fe20000000000 */
[----:B------:R-:W1:Y:S03]  /*01f0*/  MUFU.RCP R9, R9 ;  /* 0x0000000900097308 */ /* 0x000e660000001000 */
[----:B------:R-:W-:Y:S01]  /*0200*/  FFMA R11, R11, R0, RZ ;  /* 0x000000000b0b7223 */ /* 0x000fe200000000ff */
[----:B-1----:R-:W-:Y:S02]  /*0210*/  FFMA R7, R9, -2, R4 ;  /* 0xc000000009077823 */ /* 0x002fe40000000004 */
[----:B------:R-:W0:Y:S03]  /*0220*/  LDC.64 R4, c[0x0][0x390] ;  /* 0x0000e400ff047b82 */ /* 0x000e260000000a00 */
[----:B------:R-:W-:-:S04]  /*0230*/  FSEL R7, R7, 1, !P0 ;  /* 0x3f80000007077808 */ /* 0x000fc80004000000 */
[--C-:B------:R-:W-:Y:S01]  /*0240*/  LOP3.LUT R7, R7, 0x80000000, R8.reuse, 0xb8, !PT ;  /* 0x8000000007077812 */ /* 0x100fe200078eb808 */
[----:B------:R-:W-:-:S04]  /*0250*/  @!P1 FFMA R7, R8, R11, R8 ;  /* 0x0000000b08079223 */ /* 0x000fc80000000008 */
[----:B------:R-:W-:-:S04]  /*0260*/  FADD R0, R7, 1 ;  /* 0x3f80000007007421 */ /* 0x000fc80000000000 */
[----:B------:R-:W-:-:S04]  /*0270*/  FMUL R3, R3, R0 ;  /* 0x0000000003037220 */ /* 0x000fc80000400000 */
[----:B--2---:R-:W-:Y:S01]  /*0280*/  FMUL R3, R6, R3 ;  /* 0x0000000306037220 */ /* 0x004fe20000400000 */
[----:B0-----:R-:W-:-:S05]  /*0290*/  IMAD.WIDE R4, R2, 0x4, R4 ;  /* 0x0000000402047825 */ /* 0x001fca00078e0204 */
[----:B------:R-:W-:Y:S01]  /*02a0*/  STG.E desc[UR4][R4.64], R3 ;  /* 0x0000000304007986 */ /* 0x000fe2000c101904 */
[----:B------:R-:W-:Y:S05]  /*02b0*/  EXIT ;  /* 0x000000000000794d */ /* 0x000fea0003800000 */
.L_x_5:
        /* <DEDUP_REMOVED lines=12> */
.L_x_21:


//--------------------- .text._Z11rope_kernelPfPKfS1_iii --------------------------
	.section	.text._Z11rope_kernelPfPKfS1_iii,"ax",@progbits
	.align	128
        .global         _Z11rope_kernelPfPKfS1_iii
        .type           _Z11rope_kernelPfPKfS1_iii,@function
        .size           _Z11rope_kernelPfPKfS1_iii,(.L_x_22 - _Z11rope_kernelPfPKfS1_iii)
        .other          _Z11rope_kernelPfPKfS1_iii,@"STO_CUDA_ENTRY STV_DEFAULT"
_Z11rope_kernelPfPKfS1_iii:
.text._Z11rope_kernelPfPKfS1_iii:
[----:B------:R-:W-:Y:S01]  /*0000*/  LDC R1, c[0x0][0x37c] ;  /* 0x0000df00ff017b82 */ /* 0x000fe20000000800 */
[----:B------:R-:W0:Y:S01]  /*0010*/  S2R R11, SR_TID.X ;  /* 0x00000000000b7919 */ /* 0x000e220000002100 */
[----:B------:R-:W1:Y:S02]  /*0020*/  LDCU UR8, c[0x0][0x398] ;  /* 0x00007300ff0877ac */ /* 0x000e640008000800 */
[----:B-1----:R-:W-:-:S04]  /*0030*/  ULEA.HI UR4, UR8, UR8, URZ, 0x1 ;  /* 0x0000000808047291 */ /* 0x002fc8000f8f08ff */
[----:B------:R-:W-:-:S06]  /*0040*/  USHF.R.S32.HI UR4, URZ, 0x1, UR4 ;  /* 0x00000001ff047899 */ /* 0x000fcc0008011404 */
[----:B0-----:R-:W-:-:S13]  /*0050*/  ISETP.GE.AND P0, PT, R11, UR4, PT ;  /* 0x000000040b007c0c */ /* 0x001fda000bf06270 */
[----:B------:R-:W-:Y:S05]  /*0060*/  @P0 EXIT ;  /* 0x000000000000094d */ /* 0x000fea0003800000 */
[----:B------:R-:W0:Y:S01]  /*0070*/  S2R R8, SR_CTAID.X ;  /* 0x0000000000087919 */ /* 0x000e220000002500 */
[----:B------:R-:W1:Y:S01]  /*0080*/  S2UR UR5, SR_CTAID.Y ;  /* 0x00000000000579c3 */ /* 0x000e620000002600 */
[----:B------:R-:W2:Y:S01]  /*0090*/  LDCU.64 UR6, c[0x0][0x358] ;  /* 0x00006b00ff0677ac */ /* 0x000ea20008000a00 */
[----:B------:R-:W-:-:S06]  /*00a0*/  SHF.L.U32 R0, R11, 0x1, RZ ;  /* 0x000000010b007819 */ /* 0x000fcc00000006ff */
[----:B------:R-:W1:Y:S08]  /*00b0*/  LDC R9, c[0x0][0x3a0] ;  /* 0x0000e800ff097b82 */ /* 0x000e700000000800 */
[----:B------:R-:W3:Y:S08]  /*00c0*/  LDC.64 R6, c[0x0][0x390] ;  /* 0x0000e400ff067b82 */ /* 0x000ef00000000a00 */
[----:B------:R-:W4:Y:S01]  /*00d0*/  LDC.64 R2, c[0x0][0x380] ;  /* 0x0000e000ff027b82 */ /* 0x000f220000000a00 */
[----:B0-----:R-:W-:-:S07]  /*00e0*/  IMAD R11, R8, UR4, R11 ;  /* 0x00000004080b7c24 */ /* 0x001fce000f8e020b */
[----:B------:R-:W0:Y:S01]  /*00f0*/  LDC.64 R4, c[0x0][0x388] ;  /* 0x0000e200ff047b82 */ /* 0x000e220000000a00 */
[----:B-1----:R-:W-:-:S04]  /*0100*/  IMAD R9, R8, R9, UR5 ;  /* 0x0000000508097e24 */ /* 0x002fc8000f8e0209 */
[----:B------:R-:W-:Y:S02]  /*0110*/  IMAD R9, R9, UR8, R0 ;  /* 0x0000000809097c24 */ /* 0x000fe4000f8e0200 */
[----:B---3--:R-:W-:-:S06]  /*0120*/  IMAD.WIDE.U32 R6, R11, 0x4, R6 ;  /* 0x000000040b067825 */ /* 0x008fcc00078e0006 */
[----:B--2---:R-:W2:Y:S01]  /*0130*/  LDG.E.CONSTANT R7, desc[UR6][R6.64] ;  /* 0x0000000606077981 */ /* 0x004ea2000c1e9900 */
[----:B----4-:R-:W-:-:S05]  /*0140*/  IMAD.WIDE R2, R9, 0x4, R2 ;  /* 0x0000000409027825 */ /* 0x010fca00078e0202 */
[----:B------:R-:W2:Y:S01]  /*0150*/  LDG.E R8, desc[UR6][R2.64+0x4] ;  /* 0x0000040602087981 */ /* 0x000ea2000c1e1900 */
[----:B0-----:R-:W-:-:S03]  /*0160*/  IMAD.WIDE.U32 R4, R11, 0x4, R4 ;  /* 0x000000040b047825 */ /* 0x001fc600078e0004 */
[----:B------:R-:W3:Y:S04]  /*0170*/  LDG.E R0, desc[UR6][R2.64] ;  /* 0x0000000602007981 */ /* 0x000ee8000c1e1900 */
[----:B------:R-:W4:Y:S01]  /*0180*/  LDG.E.CONSTANT R5, desc[UR6][R4.64] ;  /* 0x0000000604057981 */ /* 0x000f22000c1e9900 */
[-C--:B--2---:R-:W-:Y:S01]  /*0190*/  FMUL R9, R8, R7.reuse ;  /* 0x0000000708097220 */ /* 0x084fe20000400000 */
[----:B---3--:R-:W-:-:S03]  /*01a0*/  FMUL R11, R0, R7 ;  /* 0x00000007000b7220 */ /* 0x008fc60000400000 */
[-C--:B----4-:R-:W-:Y:S01]  /*01b0*/  FFMA R9, R0, R5.reuse, -R9 ;  /* 0x0000000500097223 */ /* 0x090fe20000000809 */
[----:B------:R-:W-:-:S04]  /*01c0*/  FFMA R11, R8, R5, R11 ;  /* 0x00000005080b7223 */ /* 0x000fc8000000000b */
[----:B------:R-:W-:Y:S04]  /*01d0*/  STG.E desc[UR6][R2.64], R9 ;  /* 0x0000000902007986 */ /* 0x000fe8000c101906 */
[----:B------:R-:W-:Y:S01]  /*01e0*/  STG.E desc[UR6][R2.64+0x4], R11 ;  /* 0x0000040b02007986 */ /* 0x000fe2000c101906 */
[----:B------:R-:W-:Y:S05]  /*01f0*/  EXIT ;  /* 0x000000000000794d */ /* 0x000fea0003800000 */
.L_x_6:
        /* <DEDUP_REMOVED lines=16> */
.L_x_22:


//--------------------- .text._Z15rms_norm_kernelPKfS0_Pfi --------------------------
	.section	.text._Z15rms_norm_kernelPKfS0_Pfi,"ax",@progbits
	.align	128
        .global         _Z15rms_norm_kernelPKfS0_Pfi
        .type           _Z15rms_norm_kernelPKfS0_Pfi,@function
        .size           _Z15rms_norm_kernelPKfS0_Pfi,(.L_x_19 - _Z15rms_norm_kernelPKfS0_Pfi)
        .other          _Z15rms_norm_kernelPKfS0_Pfi,@"STO_CUDA_ENTRY STV_DEFAULT"
_Z15rms_norm_kernelPKfS0_Pfi:
.text._Z15rms_norm_kernelPKfS0_Pfi:
[----:B------:R-:W-:Y:S01]  /*0000*/  LDC R1, c[0x0][0x37c] ;  /* 0x0000df00ff017b82 */ /* 0x000fe20000000800 */
[----:B------:R-:W0:Y:S07]  /*0010*/  S2R R5, SR_TID.X ;  /* 0x0000000000057919 */ /* 0x000e2e0000002100 */
[----:B------:R-:W0:Y:S01]  /*0020*/  LDC R8, c[0x0][0x398] ;  /* 0x0000e600ff087b82 */ /* 0x000e220000000800 */
[----:B------:R-:W1:Y:S01]  /*0030*/  LDCU.64 UR6, c[0x0][0x358] ;  /* 0x00006b00ff0677ac */ /* 0x000e620008000a00 */
[----:B------:R-:W-:-:S06]  /*0040*/  IMAD.MOV.U32 R4, RZ, RZ, RZ ;  /* 0x000000ffff047224 */ /* 0x000fcc00078e00ff */
[----:B------:R-:W2:Y:S01]  /*0050*/  S2UR UR4, SR_CTAID.X ;  /* 0x00000000000479c3 */ /* 0x000ea20000002500 */
[----:B0-----:R-:W-:Y:S01]  /*0060*/  ISETP.GE.AND P1, PT, R5, R8, PT ;  /* 0x000000080500720c */ /* 0x001fe20003f26270 */
[----:B--2---:R-:W-:-:S12]  /*0070*/  IMAD R2, R8, UR4, R5 ;  /* 0x0000000408027c24 */ /* 0x004fd8000f8e0205 */
[----:B------:R-:W0:Y:S02]  /*0080*/  @!P1 LDC.64 R6, c[0x0][0x380] ;  /* 0x0000e000ff069b82 */ /* 0x000e240000000a00 */
[----:B0-----:R-:W-:-:S05]  /*0090*/  @!P1 IMAD.WIDE R6, R2, 0x4, R6 ;  /* 0x0000000402069825 */ /* 0x001fca00078e0206 */
[----:B-1----:R-:W2:Y:S01]  /*00a0*/  @!P1 LDG.E.CONSTANT R4, desc[UR6][R6.64] ;  /* 0x0000000606049981 */ /* 0x002ea2000c1e9900 */
[----:B------:R-:W0:Y:S01]  /*00b0*/  S2UR UR5, SR_CgaCtaId ;  /* 0x00000000000579c3 */ /* 0x000e220000008800 */
[----:B------:R-:W-:Y:S01]  /*00c0*/  ISETP.NE.AND P0, PT, R5, RZ, PT ;  /* 0x000000ff0500720c */ /* 0x000fe20003f05270 */
[----:B------:R-:W-:Y:S01]  /*00d0*/  UMOV UR4, 0x400 ;  /* 0x0000040000047882 */ /* 0x000fe20000000000 */
[----:B------:R-:W-:Y:S01]  /*00e0*/  BSSY.RECONVERGENT B0, `(.L_x_7) ;  /* 0x000000a000007945 */ /* 0x000fe20003800200 */
[----:B0-----:R-:W-:-:S10]  /*00f0*/  ULEA UR4, UR5, UR4, 0x18 ;  /* 0x0000000405047291 */ /* 0x001fd4000f8ec0ff */
[----:B------:R-:W-:Y:S01]  /*0100*/  @!P0 STS [UR4], RZ ;  /* 0x000000ffff008988 */ /* 0x000fe20008000804 */
[----:B------:R-:W-:Y:S01]  /*0110*/  BAR.SYNC.DEFER_BLOCKING 0x0 ;  /* 0x0000000000007b1d */ /* 0x000fe20000010000 */
[----:B--2---:R-:W-:-:S07]  /*0120*/  FMUL R3, R4, R4 ;  /* 0x0000000404037220 */ /* 0x004fce0000400000 */
.L_x_8:
[----:B------:R-:W0:Y:S01]  /*0130*/  LDS R6, [UR4] ;  /* 0x00000004ff067984 */ /* 0x000e220008000800 */
[----:B------:R-:W-:Y:S02]  /*0140*/  IMAD.U32 R0, RZ, RZ, UR4 ;  /* 0x00000004ff007e24 */ /* 0x000fe4000f8e00ff */
[----:B0-----:R-:W-:-:S05]  /*0150*/  FADD R7, R3, R6 ;  /* 0x0000000603077221 */ /* 0x001fca0000000000 */
[----:B------:R-:W0:Y:S02]  /*0160*/  ATOMS.CAST.SPIN P0, [R0], R6, R7 ;  /* 0x000000060000758d */ /* 0x000e240001800007 */
[----:B0-----:R-:W-:Y:S05]  /*0170*/  @!P0 BRA `(.L_x_8) ;  /* 0xfffffffc00ec8947 */ /* 0x001fea000383ffff */
[----:B------:R-:W-:Y:S05]  /*0180*/  BSYNC.RECONVERGENT B0 ;  /* 0x0000000000007941 */ /* 0x000fea0003800200 */
.L_x_7:
[----:B------:R-:W-:Y:S06]  /*0190*/  BAR.SYNC.DEFER_BLOCKING 0x0 ;  /* 0x0000000000007b1d */ /* 0x000fec0000010000 */
[----:B------:R-:W-:Y:S05]  /*01a0*/  @P1 EXIT ;  /* 0x000000000000194d */ /* 0x000fea0003800000 */
[----:B------:R-:W0:Y:S01]  /*01b0*/  LDS R0, [UR4] ;  /* 0x00000004ff007984 */ /* 0x000e220008000800 */
[----:B------:R-:W-:-:S04]  /*01c0*/  I2FP.F32.S32 R3, R8 ;  /* 0x0000000800037245 */ /* 0x000fc80000201400 */
[----:B------:R-:W1:Y:S02]  /*01d0*/  MUFU.RCP R6, R3 ;  /* 0x0000000300067308 */ /* 0x000e640000001000 */
[----:B-1----:R-:W-:-:S04]  /*01e0*/  FFMA R7, -R3, R6, 1 ;  /* 0x3f80000003077423 */ /* 0x002fc80000000106 */
[----:B------:R-:W-:Y:S02]  /*01f0*/  FFMA R7, R6, R7, R6 ;  /* 0x0000000706077223 */ /* 0x000fe40000000006 */
[----:B0-----:R-:W0:Y:S02]  /*0200*/  FCHK P0, R0, R3 ;  /* 0x0000000300007302 */ /* 0x001e240000000000 */
[----:B------:R-:W-:-:S04]  /*0210*/  FFMA R6, R0, R7, RZ ;  /* 0x0000000700067223 */ /* 0x000fc800000000ff */
[----:B------:R-:W-:-:S04]  /*0220*/  FFMA R8, -R3, R6, R0 ;  /* 0x0000000603087223 */ /* 0x000fc80000000100 */
[----:B------:R-:W-:Y:S01]  /*0230*/  FFMA R8, R7, R8, R6 ;  /* 0x0000000807087223 */ /* 0x000fe20000000006 */
[----:B0-----:R-:W-:Y:S06]  /*0240*/  @!P0 BRA `(.L_x_9) ;  /* 0x00000000000c8947 */ /* 0x001fec0003800000 */
[----:B------:R-:W-:-:S07]  /*0250*/  MOV R6, 0x270 ;  /* 0x0000027000067802 */ /* 0x000fce0000000f00 */
[----:B------:R-:W-:Y:S05]  /*0260*/  CALL.REL.NOINC `($__internal_0_$__cuda_sm3x_div_rn_noftz_f32_slowpath) ;  /* 0x00000000003c7944 */ /* 0x000fea0003c00000 */
[----:B------:R-:W-:-:S07]  /*0270*/  IMAD.MOV.U32 R8, RZ, RZ, R0 ;  /* 0x000000ffff087224 */ /* 0x000fce00078e0000 */
.L_x_9:
[----:B------:R-:W0:Y:S02]  /*0280*/  LDC.64 R6, c[0x0][0x388] ;  /* 0x0000e200ff067b82 */ /* 0x000e240000000a00 */
[----:B0-----:R-:W-:-:S06]  /*0290*/  IMAD.WIDE.U32 R6, R5, 0x4, R6 ;  /* 0x0000000405067825 */ /* 0x001fcc00078e0006 */
[----:B------:R-:W2:Y:S01]  /*02a0*/  LDG.E.CONSTANT R7, desc[UR6][R6.64] ;  /* 0x0000000606077981 */ /* 0x000ea2000c1e9900 */
[----:B------:R-:W-:Y:S02]  /*02b0*/  FADD R0, R8, 9.9999999747524270788e-07 ;  /* 0x358637bd08007421 */ /* 0x000fe40000000000 */
[----:B------:R-:W0:Y:S03]  /*02c0*/  LDC.64 R8, c[0x0][0x390] ;  /* 0x0000e400ff087b82 */ /* 0x000e260000000a00 */
[----:B------:R-:W-:-:S13]  /*02d0*/  FSETP.GEU.AND P0, PT, |R0|, 1.175494350822287508e-38, PT ;  /* 0x008000000000780b */ /* 0x000fda0003f0e200 */
[----:B------:R-:W-:-:S04]  /*02e0*/  @!P0 FMUL R0, R0, 16777216 ;  /* 0x4b80000000008820 */ /* 0x000fc80000400000 */
[----:B------:R-:W1:Y:S02]  /*02f0*/  MUFU.RSQ R3, R0 ;  /* 0x0000000000037308 */ /* 0x000e640000001400 */
[----:B-1----:R-:W-:-:S04]  /*0300*/  @!P0 FMUL R3, R3, 4096 ;  /* 0x4580000003038820 */ /* 0x002fc80000400000 */
[----:B------:R-:W-:Y:S01]  /*0310*/  FMUL R4, R3, R4 ;  /* 0x0000000403047220 */ /* 0x000fe20000400000 */
[----:B0-----:R-:W-:-:S04]  /*0320*/  IMAD.WIDE R2, R2, 0x4, R8 ;  /* 0x0000000402027825 */ /* 0x001fc800078e0208 */
[----:B--2---:R-:W-:-:S05]  /*0330*/  FMUL R5, R4, R7 ;  /* 0x0000000704057220 */ /* 0x004fca0000400000 */
[----:B------:R-:W-:Y:S01]  /*0340*/  STG.E desc[UR6][R2.64], R5 ;  /* 0x0000000502007986 */ /* 0x000fe2000c101906 */
[----:B------:R-:W-:Y:S05]  /*0350*/  EXIT ;  /* 0x000000000000794d */ /* 0x000fea0003800000 */
        .weak           $__internal_0_$__cuda_sm3x_div_rn_noftz_f32_slowpath
        .type           $__internal_0_$__cuda_sm3x_div_rn_noftz_f32_slowpath,@function
        .size           $__internal_0_$__cuda_sm3x_div_rn_noftz_f32_slowpath,(.L_x_19 - $__internal_0_$__cuda_sm3x_div_rn_noftz_f32_slowpath)
$__internal_0_$__cuda_sm3x_div_rn_noftz_f32_slowpath:
[--C-:B------:R-:W-:Y:S01]  /*0360*/  SHF.R.U32.HI R8, RZ, 0x17, R3.reuse ;  /* 0x00000017ff087819 */ /* 0x100fe20000011603 */
[--C-:B------:R-:W-:Y:S01]  /*0370*/  IMAD.MOV.U32 R10, RZ, RZ, R0.reuse ;  /* 0x000000ffff0a7224 */ /* 0x100fe200078e0000 */
[----:B------:R-:W-:Y:S01]  /*0380*/  SHF.R.U32.HI R7, RZ, 0x17, R0 ;  /* 0x00000017ff077819 */ /* 0x000fe20000011600 */
[----:B------:R-:W-:Y:S01]  /*0390*/  IMAD.MOV.U32 R11, RZ, RZ, R3 ;  /* 0x000000ffff0b7224 */ /* 0x000fe200078e0003 */
[----:B------:R-:W-:Y:S02]  /*03a0*/  LOP3.LUT R9, R8, 0xff, RZ, 0xc0, !PT ;  /* 0x000000ff08097812 */ /* 0x000fe400078ec0ff */
[----:B------:R-:W-:-:S03]  /*03b0*/  LOP3.LUT R8, R7, 0xff, RZ, 0xc0, !PT ;  /* 0x000000ff07087812 */ /* 0x000fc600078ec0ff */
[----:B------:R-:W-:Y:S02]  /*03c0*/  VIADD R13, R9, 0xffffffff ;  /* 0xffffffff090d7836 */ /* 0x000fe40000000000 */
[----:B------:R-:W-:-:S03]  /*03d0*/  VIADD R12, R8, 0xffffffff ;  /* 0xffffffff080c7836 */ /* 0x000fc60000000000 */
[----:B------:R-:W-:-:S04]  /*03e0*/  ISETP.GT.U32.AND P0, PT, R13, 0xfd, PT ;  /* 0x000000fd0d00780c */ /* 0x000fc80003f04070 */
[----:B------:R-:W-:-:S13]  /*03f0*/  ISETP.GT.U32.OR P0, PT, R12, 0xfd, P0 ;  /* 0x000000fd0c00780c */ /* 0x000fda0000704470 */
[----:B------:R-:W-:Y:S01]  /*0400*/  @!P0 IMAD.MOV.U32 R7, RZ, RZ, RZ ;  /* 0x000000ffff078224 */ /* 0x000fe200078e00ff */
[----:B------:R-:W-:Y:S06]  /*0410*/  @!P0 BRA `(.L_x_10) ;  /* 0x00000000005c8947 */ /* 0x000fec0003800000 */
[----:B------:R-:W-:Y:S02]  /*0420*/  FSETP.GTU.FTZ.AND P0, PT, |R0|, +INF , PT ;  /* 0x7f8000000000780b */ /* 0x000fe40003f1c200 */
[----:B------:R-:W-:-:S04]  /*0430*/  FSETP.GTU.FTZ.AND P1, PT, |R3|, +INF , PT ;  /* 0x7f8000000300780b */ /* 0x000fc80003f3c200 */
[----:B------:R-:W-:-:S13]  /*0440*/  PLOP3.LUT P0, PT, P0, P1, PT, 0xf8, 0x8f ;  /* 0x00000000008f781c */ /* 0x000fda0000703f70 */
[----:B------:R-:W-:Y:S05]  /*0450*/  @P0 BRA `(.L_x_11) ;  /* 0x0000000400440947 */ /* 0x000fea0003800000 */
[----:B------:R-:W-:-:S13]  /*0460*/  LOP3.LUT P0, RZ, R11, 0x7fffffff, R10, 0xc8, !PT ;  /* 0x7fffffff0bff7812 */ /* 0x000fda000780c80a */
[----:B------:R-:W-:Y:S05]  /*0470*/  @!P0 BRA `(.L_x_12) ;  /* 0x0000000400348947 */ /* 0x000fea0003800000 */
[C---:B------:R-:W-:Y:S02]  /*0480*/  FSETP.NEU.FTZ.AND P2, PT, |R0|.reuse, +INF , PT ;  /* 0x7f8000000000780b */ /* 0x040fe40003f5d200 */
[----:B------:R-:W-:Y:S02]  /*0490*/  FSETP.NEU.FTZ.AND P1, PT, |R3|, +INF , PT ;  /* 0x7f8000000300780b */ /* 0x000fe40003f3d200 */
[----:B------:R-:W-:-:S11]  /*04a0*/  FSETP.NEU.FTZ.AND P0, PT, |R0|, +INF , PT ;  /* 0x7f8000000000780b */ /* 0x000fd60003f1d200 */
[----:B------:R-:W-:Y:S05]  /*04b0*/  @!P1 BRA !P2, `(.L_x_12) ;  /* 0x0000000400249947 */ /* 0x000fea0005000000 */
[----:B------:R-:W-:-:S04]  /*04c0*/  LOP3.LUT P2, RZ, R10, 0x7fffffff, RZ, 0xc0, !PT ;  /* 0x7fffffff0aff7812 */ /* 0x000fc8000784c0ff */
[----:B------:R-:W-:-:S13]  /*04d0*/  PLOP3.LUT P1, PT, P1, P2, PT, 0x2f, 0xf2 ;  /* 0x0000000000f2781c */ /* 0x000fda0000f24577 */
[----:B------:R-:W-:Y:S05]  /*04e0*/  @P1 BRA `(.L_x_13) ;  /* 0x0000000400101947 */ /* 0x000fea0003800000 */
[----:B------:R-:W-:-:S04]  /*04f0*/  LOP3.LUT P1, RZ, R11, 0x7fffffff, RZ, 0xc0, !PT ;  /* 0x7fffffff0bff7812 */ /* 0x000fc8000782c0ff */
[----:B------:R-:W-:-:S13]  /*0500*/  PLOP3.LUT P0, PT, P0, P1, PT, 0x2f, 0xf2 ;  /* 0x0000000000f2781c */ /* 0x000fda0000702577 */
[----:B------:R-:W-:Y:S05]  /*0510*/  @P0 BRA `(.L_x_14) ;  /* 0x0000000000f80947 */ /* 0x000fea0003800000 */
[----:B------:R-:W-:Y:S02]  /*0520*/  ISETP.GE.AND P0, PT, R12, RZ, PT ;  /* 0x000000ff0c00720c */ /* 0x000fe40003f06270 */
[----:B------:R-:W-:-:S11]  /*0530*/  ISETP.GE.AND P1, PT, R13, RZ, PT ;  /* 0x000000ff0d00720c */ /* 0x000fd60003f26270 */
[----:B------:R-:W-:Y:S02]  /*0540*/  @P0 IMAD.MOV.U32 R7, RZ, RZ, RZ ;  /* 0x000000ffff070224 */ /* 0x000fe400078e00ff */
[----:B------:R-:W-:Y:S01]  /*0550*/  @!P0 FFMA R10, R0, 1.84467440737095516160e+19, RZ ;  /* 0x5f800000000a8823 */ /* 0x000fe200000000ff */
[----:B------:R-:W-:Y:S02]  /*0560*/  @!P0 IMAD.MOV.U32 R7, RZ, RZ, -0x40 ;  /* 0xffffffc0ff078424 */ /* 0x000fe400078e00ff */
[----:B------:R-:W-:Y:S02]  /*0570*/  @!P1 FFMA R11, R3, 1.84467440737095516160e+19, RZ ;  /* 0x5f800000030b9823 */ /* 0x000fe400000000ff */
[----:B------:R-:W-:-:S07]  /*0580*/  @!P1 VIADD R7, R7, 0x40 ;  /* 0x0000004007079836 */ /* 0x000fce0000000000 */
.L_x_10:
[----:B------:R-:W-:Y:S01]  /*0590*/  LEA R0, R9, 0xc0800000, 0x17 ;  /* 0xc080000009007811 */ /* 0x000fe200078eb8ff */
[----:B------:R-:W-:-:S04]  /*05a0*/  VIADD R8, R8, 0xffffff81 ;  /* 0xffffff8108087836 */ /* 0x000fc80000000000 */
[----:B------:R-:W-:Y:S02]  /*05b0*/  IMAD.IADD R11, R11, 0x1, -R0 ;  /* 0x000000010b0b7824 */ /* 0x000fe400078e0a00 */
[C---:B------:R-:W-:Y:S01]  /*05c0*/  IMAD R0, R8.reuse, -0x800000, R10 ;  /* 0xff80000008007824 */ /* 0x040fe200078e020a */
[----:B------:R-:W-:Y:S01]  /*05d0*/  IADD3 R8, PT, PT, R8, 0x7f, -R9 ;  /* 0x0000007f08087810 */ /* 0x000fe20007ffe809 */
[----:B------:R-:W0:Y:S01]  /*05e0*/  MUFU.RCP R3, R11 ;  /* 0x0000000b00037308 */ /* 0x000e220000001000 */
[----:B------:R-:W-:-:S03]  /*05f0*/  FADD.FTZ R13, -R11, -RZ ;  /* 0x800000ff0b0d7221 */ /* 0x000fc60000010100 */
[----:B------:R-:W-:Y:S02]  /*0600*/  IMAD.IADD R8, R8, 0x1, R7 ;  /* 0x0000000108087824 */ /* 0x000fe400078e0207 */
[----:B0-----:R-:W-:-:S04]  /*0610*/  FFMA R12, R3, R13, 1 ;  /* 0x3f800000030c7423 */ /* 0x001fc8000000000d */
[----:B------:R-:W-:-:S04]  /*0620*/  FFMA R12, R3, R12, R3 ;  /* 0x0000000c030c7223 */ /* 0x000fc80000000003 */
[----:B------:R-:W-:-:S04]  /*0630*/  FFMA R3, R0, R12, RZ ;  /* 0x0000000c00037223 */ /* 0x000fc800000000ff */
[----:B------:R-:W-:-:S04]  /*0640*/  FFMA R10, R13, R3, R0 ;  /* 0x000000030d0a7223 */ /* 0x000fc80000000000 */
[----:B------:R-:W-:-:S04]  /*0650*/  FFMA R15, R12, R10, R3 ;  /* 0x0000000a0c0f7223 */ /* 0x000fc80000000003 */
[----:B------:R-:W-:-:S04]  /*0660*/  FFMA R10, R13, R15, R0 ;  /* 0x0000000f0d0a7223 */ /* 0x000fc80000000000 */
[----:B------:R-:W-:-:S05]  /*0670*/  FFMA R0, R12, R10, R15 ;  /* 0x0000000a0c007223 */ /* 0x000fca000000000f */
[----:B------:R-:W-:-:S04]  /*0680*/  SHF.R.U32.HI R3, RZ, 0x17, R0 ;  /* 0x00000017ff037819 */ /* 0x000fc80000011600 */
[----:B------:R-:W-:-:S05]  /*0690*/  LOP3.LUT R3, R3, 0xff, RZ, 0xc0, !PT ;  /* 0x000000ff03037812 */ /* 0x000fca00078ec0ff */
[----:B------:R-:W-:-:S04]  /*06a0*/  IMAD.IADD R9, R3, 0x1, R8 ;  /* 0x0000000103097824 */ /* 0x000fc800078e0208 */
[----:B------:R-:W-:-:S05]  /*06b0*/  VIADD R3, R9, 0xffffffff ;  /* 0xffffffff09037836 */ /* 0x000fca0000000000 */
[----:B------:R-:W-:-:S13]  /*06c0*/  ISETP.GE.U32.AND P0, PT, R3, 0xfe, PT ;  /* 0x000000fe0300780c */ /* 0x000fda0003f06070 */
[----:B------:R-:W-:Y:S05]  /*06d0*/  @!P0 BRA `(.L_x_15) ;  /* 0x0000000000808947 */ /* 0x000fea0003800000 */
[----:B------:R-:W-:-:S13]  /*06e0*/  ISETP.GT.AND P0, PT, R9, 0xfe, PT ;  /* 0x000000fe0900780c */ /* 0x000fda0003f04270 */
[----:B------:R-:W-:Y:S05]  /*06f0*/  @P0 BRA `(.L_x_16) ;  /* 0x00000000006c0947 */ /* 0x000fea0003800000 */
[----:B------:R-:W-:-:S13]  /*0700*/  ISETP.GE.AND P0, PT, R9, 0x1, PT ;  /* 0x000000010900780c */ /* 0x000fda0003f06270 */
[----:B------:R-:W-:Y:S05]  /*0710*/  @P0 BRA `(.L_x_17) ;  /* 0x0000000000980947 */ /* 0x000fea0003800000 */
[----:B------:R-:W-:Y:S02]  /*0720*/  ISETP.GE.AND P0, PT, R9, -0x18, PT ;  /* 0xffffffe80900780c */ /* 0x000fe40003f06270 */
[----:B------:R-:W-:-:S11]  /*0730*/  LOP3.LUT R0, R0, 0x80000000, RZ, 0xc0, !PT ;  /* 0x8000000000007812 */ /* 0x000fd600078ec0ff */
[----:B------:R-:W-:Y:S05]  /*0740*/  @!P0 BRA `(.L_x_17) ;  /* 0x00000000008c8947 */ /* 0x000fea0003800000 */
[CCC-:B------:R-:W-:Y:S01]  /*0750*/  FFMA.RZ R3, R12.reuse, R10.reuse, R15.reuse ;  /* 0x0000000a0c037223 */ /* 0x1c0fe2000000c00f */
[CCC-:B------:R-:W-:Y:S01]  /*0760*/  FFMA.RM R8, R12.reuse, R10.reuse, R15.reuse ;  /* 0x0000000a0c087223 */ /* 0x1c0fe2000000400f */
[C---:B------:R-:W-:Y:S02]  /*0770*/  ISETP.NE.AND P2, PT, R9.reuse, RZ, PT ;  /* 0x000000ff0900720c */ /* 0x040fe40003f45270 */
[----:B------:R-:W-:Y:S02]  /*0780*/  ISETP.NE.AND P1, PT, R9, RZ, PT ;  /* 0x000000ff0900720c */ /* 0x000fe40003f25270 */
[----:B------:R-:W-:Y:S01]  /*0790*/  LOP3.LUT R7, R3, 0x7fffff, RZ, 0xc0, !PT ;  /* 0x007fffff03077812 */ /* 0x000fe200078ec0ff */
[----:B------:R-:W-:Y:S01]  /*07a0*/  FFMA.RP R3, R12, R10, R15 ;  /* 0x0000000a0c037223 */ /* 0x000fe2000000800f */
[----:B------:R-:W-:Y:S02]  /*07b0*/  VIADD R10, R9, 0x20 ;  /* 0x00000020090a7836 */ /* 0x000fe40000000000 */
[----:B------:R-:W-:Y:S01]  /*07c0*/  LOP3.LUT R7, R7, 0x800000, RZ, 0xfc, !PT ;  /* 0x0080000007077812 */ /* 0x000fe200078efcff */
[----:B------:R-:W-:Y:S01]  /*07d0*/  IMAD.MOV R9, RZ, RZ, -R9 ;  /* 0x000000ffff097224 */ /* 0x000fe200078e0a09 */
[----:B------:R-:W-:-:S02]  /*07e0*/  FSETP.NEU.FTZ.AND P0, PT, R3, R8, PT ;  /* 0x000000080300720b */ /* 0x000fc40003f1d000 */
[----:B------:R-:W-:Y:S02]  /*07f0*/  SHF.L.U32 R10, R7, R10, RZ ;  /* 0x0000000a070a7219 */ /* 0x000fe400000006ff */
[----:B------:R-:W-:Y:S02]  /*0800*/  SEL R8, R9, RZ, P2 ;  /* 0x000000ff09087207 */ /* 0x000fe40001000000 */
[----:B------:R-:W-:Y:S02]  /*0810*/  ISETP.NE.AND P1, PT, R10, RZ, P1 ;  /* 0x000000ff0a00720c */ /* 0x000fe40000f25270 */
[----:B------:R-:W-:Y:S02]  /*0820*/  SHF.R.U32.HI R8, RZ, R8, R7 ;  /* 0x00000008ff087219 */ /* 0x000fe40000011607 */
[----:B------:R-:W-:Y:S02]  /*0830*/  PLOP3.LUT P0, PT, P0, P1, PT, 0xf8, 0x8f ;  /* 0x00000000008f781c */ /* 0x000fe40000703f70 */
[----:B------:R-:W-:-:S02]  /*0840*/  SHF.R.U32.HI R10, RZ, 0x1, R8 ;  /* 0x00000001ff0a7819 */ /* 0x000fc40000011608 */
[----:B------:R-:W-:-:S04]  /*0850*/  SEL R3, RZ, 0x1, !P0 ;  /* 0x00000001ff037807 */ /* 0x000fc80004000000 */
[----:B------:R-:W-:-:S04]  /*0860*/  LOP3.LUT R3, R3, 0x1, R10, 0xf8, !PT ;  /* 0x0000000103037812 */ /* 0x000fc800078ef80a */
[----:B------:R-:W-:-:S05]  /*0870*/  LOP3.LUT R3, R3, R8, RZ, 0xc0, !PT ;  /* 0x0000000803037212 */ /* 0x000fca00078ec0ff */
[----:B------:R-:W-:-:S05]  /*0880*/  IMAD.IADD R3, R10, 0x1, R3 ;  /* 0x000000010a037824 */ /* 0x000fca00078e0203 */
[----:B------:R-:W-:Y:S01]  /*0890*/  LOP3.LUT R0, R3, R0, RZ, 0xfc, !PT ;  /* 0x0000000003007212 */ /* 0x000fe200078efcff */
[----:B------:R-:W-:Y:S06]  /*08a0*/  BRA `(.L_x_17) ;  /* 0x0000000000347947 */ /* 0x000fec0003800000 */
.L_x_16:
[----:B------:R-:W-:-:S04]  /*08b0*/  LOP3.LUT R0, R0, 0x80000000, RZ, 0xc0, !PT ;  /* 0x8000000000007812 */ /* 0x000fc800078ec0ff */
[----:B------:R-:W-:Y:S01]  /*08c0*/  LOP3.LUT R0, R0, 0x7f800000, RZ, 0xfc, !PT ;  /* 0x7f80000000007812 */ /* 0x000fe200078efcff */
[----:B------:R-:W-:Y:S06]  /*08d0*/  BRA `(.L_x_17) ;  /* 0x0000000000287947 */ /* 0x000fec0003800000 */
.L_x_15:
[----:B------:R-:W-:Y:S01]  /*08e0*/  IMAD R0, R8, 0x800000, R0 ;  /* 0x0080000008007824 */ /* 0x000fe200078e0200 */
[----:B------:R-:W-:Y:S06]  /*08f0*/  BRA `(.L_x_17) ;  /* 0x0000000000207947 */ /* 0x000fec0003800000 */
.L_x_14:
[----:B------:R-:W-:-:S04]  /*0900*/  LOP3.LUT R0, R11, 0x80000000, R10, 0x48, !PT ;  /* 0x800000000b007812 */ /* 0x000fc800078e480a */
[----:B------:R-:W-:Y:S01]  /*0910*/  LOP3.LUT R0, R0, 0x7f800000, RZ, 0xfc, !PT ;  /* 0x7f80000000007812 */ /* 0x000fe200078efcff */
[----:B------:R-:W-:Y:S06]  /*0920*/  BRA `(.L_x_17) ;  /* 0x0000000000147947 */ /* 0x000fec0003800000 */
.L_x_13:
[----:B------:R-:W-:Y:S01]  /*0930*/  LOP3.LUT R0, R11, 0x80000000, R10, 0x48, !PT ;  /* 0x800000000b007812 */ /* 0x000fe200078e480a */
[----:B------:R-:W-:Y:S06]  /*0940*/  BRA `(.L_x_17) ;  /* 0x00000000000c7947 */ /* 0x000fec0003800000 */
.L_x_12:
[----:B------:R-:W0:Y:S01]  /*0950*/  MUFU.RSQ R0, -QNAN ;  /* 0xffc0000000007908 */ /* 0x000e220000001400 */
[----:B------:R-:W-:Y:S05]  /*0960*/  BRA `(.L_x_17) ;  /* 0x0000000000047947 */ /* 0x000fea0003800000 */
.L_x_11:
[----:B------:R-:W-:-:S07]  /*0970*/  FADD.FTZ R0, R0, R3 ;  /* 0x0000000300007221 */ /* 0x000fce0000010000 */
.L_x_17:
[----:B------:R-:W-:-:S04]  /*0980*/  IMAD.MOV.U32 R7, RZ, RZ, 0x0 ;  /* 0x00000000ff077424 */ /* 0x000fc800078e00ff */
[----:B0-----:R-:W-:Y:S05]  /*0990*/  RET.REL.NODEC R6 `(_Z15rms_norm_kernelPKfS0_Pfi) ;  /* 0xfffffff406987950 */ /* 0x001fea0003c3ffff */
.L_x_18:
        /* <DEDUP_REMOVED lines=14> */
.L_x_19:


//--------------------- .nv.shared.reserved.0     --------------------------
	.section	.nv.shared.reserved.0,"aw",@nobits
	.weak		__nv_reservedSMEM_offset_0_alias
	.size		__nv_reservedSMEM_offset_0_alias, 0, 64
	.other		__nv_reservedSMEM_offset_0_alias,@"STO_CUDA_RESERVED_SHARED STV_DEFAULT"
__nv_reservedSMEM_offset_0_alias:
	.zero		0
	.zero		64


//--------------------- .nv.shared._Z15rms_norm_kernelPKfS0_Pfi --------------------------
	.section	.nv.shared._Z15rms_norm_kernelPKfS0_Pfi,"aw",@nobits
	.sectionflags	@""
	.align	4
.nv.shared._Z15rms_norm_kernelPKfS0_Pfi:
	.zero		1028


//--------------------- .nv.constant0._Z13matmul_kernelPKfS0_Pfiii --------------------------
	.section	.nv.constant0._Z13matmul_kernelPKfS0_Pfiii,"a",@progbits
	.sectionflags	@""
	.align	4
.nv.constant0._Z13matmul_kernelPKfS0_Pfiii:
	.zero		932


//--------------------- .nv.constant0._Z12geglu_kernelPKfS0_Pfi --------------------------
	.section	.nv.constant0._Z12geglu_kernelPKfS0_Pfi,"a",@progbits
	.sectionflags	@""
	.align	4
.nv.constant0._Z12geglu_kernelPKfS0_Pfi:
	.zero		924


//--------------------- .nv.constant0._Z11rope_kernelPfPKfS1_iii --------------------------
	.section	.nv.constant0._Z11rope_kernelPfPKfS1_iii,"a",@progbits
	.sectionflags	@""
	.align	4
.nv.constant0._Z11rope_kernelPfPKfS1_iii:
	.zero		932


//--------------------- .nv.constant0._Z15rms_norm_kernelPKfS0_Pfi --------------------------
	.section	.nv.constant0._Z15rms_norm_kernelPKfS0_Pfi,"a",@progbits
	.sectionflags	@""
	.align	4
.nv.constant0._Z15rms_norm_kernelPKfS0_Pfi:
	.zero		924


//--------------------- SYMBOLS --------------------------

	.type		.nv.reservedSmem.offset0,@object
	.size		.nv.reservedSmem.offset0,0x4
	.type		.nv.reservedSmem.cap,@object
	.size		.nv.reservedSmem.cap,0x4
